	.target	sm_100a

	.elftype	@"ET_EXEC"


//--------------------- .note.nv.tkinfo           --------------------------
	.section	.note.nv.tkinfo,"",@"SHT_NOTE"
	.sectionflags	@"SHF_NOTE_NV_TKINFO"
	.tkinfo
        /*0018*/ 	.word	0x00000002
        /*0030*/ 	.string	""
        /*0030*/ 	.string	"ptxas"
        /*0030*/ 	.string	"Cuda compilation tools, release 13.0, V13.0.88"
        /*0030*/ 	.string	"Build cuda_13.0.r13.0/compiler.36424714_0"
        /*0030*/ 	.string	"-arch sm_100a -m 64 "



//--------------------- .note.nv.cuinfo           --------------------------
	.section	.note.nv.cuinfo,"",@"SHT_NOTE"
	.sectionflags	@"SHF_NOTE_NV_CUINFO"
        /*0018*/ 	.short	0x0002
        /*001a*/ 	.short	0x0064
        /*001c*/ 	.short	0x0082
	.zero		2


//--------------------- .nv.info                  --------------------------
	.section	.nv.info,"",@"SHT_CUDA_INFO"
	.align	4


	//----- nvinfo : EIATTR_REGCOUNT
	.align		4
        /*0000*/ 	.byte	0x04, 0x2f
        /*0002*/ 	.short	(.L_19 - .L_18)
	.align		4
.L_18:
        /*0004*/ 	.word	index@(_ZN7cutlass13device_kernelINS_4gemm6kernel13GemmUniversalIN4cute5tupleIJiiiiEEENS1_10collective13CollectiveMmaINS1_35MainloopSm100TmaUmmaWarpSpecializedILi12ELi2ELi4ENS5_IJNS4_1CILi8EEENSA_ILi1EEESC_EEEEENS5_IJNSA_ILi64EEESF_NSA_ILi32EEEEEEfNS5_IJlSC_lEEEfSI_NS4_8TiledMMAINS4_8MMA_AtomIJNS4_17SM100_MMA_TF32_SSINS_10tfloat32_tESM_fLi64ELi64ELNS4_4UMMA5MajorE0ELSO_0ELNSN_7ScaleInE0ELSP_0EEEEEENS4_6LayoutINS5_IJSC_SC_SC_EEENS5_IJNSA_ILi0EEESU_SU_EEEEENS5_IJNS4_10UnderscoreESX_SX_EEEEENS4_13SM90_TMA_LOADENS4_14ComposedLayoutINS4_7SwizzleILi3ELi4ELi3EEENS4_18smem_ptr_flag_bitsILi32EEENSS_INS5_IJSB_SG_EEENS5_IJSG_SC_EEEEEEEvNS4_8identityENS4_23SM90_TMA_LOAD_MULTICASTES19_vS1A_EENS_8epilogue10collective18CollectiveEpilogueINS1D_23Sm100TmaWarpSpecializedILi3ELi2ELi16ELb1ELb0EEEJSH_NS5_IJNSS_ISF_SC_EENSS_ISG_SC_EEEEEfSI_fSI_NS1D_6fusion15FusionCallbacksIS1H_NS1L_17LinearCombinationIffffLNS_15FloatRoundStyleE2EEESH_S1K_JEEENS4_5SM1004TMEM4LOAD26SM100_TMEM_LOAD_16dp128b8xES10_S19_NS4_17SM75_U32x4_LDSM_NENS4_14SM90_TMA_STOREES19_NS4_17SM90_U32x4_STSM_NENS4_39AutoVectorizingCopyWithAssumedAlignmentILi128EEEEEEvvEEEEvNT_6ParamsE)
        /*0008*/ 	.word	0x0000004f


	//----- nvinfo : EIATTR_FRAME_SIZE
	.align		4
.L_19:
        /*000c*/ 	.byte	0x04, 0x11
        /*000e*/ 	.short	(.L_21 - .L_20)
	.align		4
.L_20:
        /*0010*/ 	.word	index@($__internal_2_$__cuda_sm10x_tcgen05_guardrail_trap_unallocated_columns_being_dealloced)
        /*0014*/ 	.word	0x00000000


	//----- nvinfo : EIATTR_FRAME_SIZE
	.align		4
.L_21:
        /*0018*/ 	.byte	0x04, 0x11
        /*001a*/ 	.short	(.L_23 - .L_22)
	.align		4
.L_22:
        /*001c*/ 	.word	index@($__internal_1_$__cuda_sm10x_tcgen05_guardrail_trap_phase_invalid_during_alloc)
        /*0020*/ 	.word	0x00000000


	//----- nvinfo : EIATTR_FRAME_SIZE
	.align		4
.L_23:
        /*0024*/ 	.byte	0x04, 0x11
        /*0026*/ 	.short	(.L_25 - .L_24)
	.align		4
.L_24:
        /*0028*/ 	.word	index@($__internal_0_$__cuda_sm10x_tcgen05_guardrail_trap_col_being_dealloced_not_returned_by_alloc)
        /*002c*/ 	.word	0x00000000


	//----- nvinfo : EIATTR_FRAME_SIZE
	.align		4
.L_25:
        /*0030*/ 	.byte	0x04, 0x11
        /*0032*/ 	.short	(.L_27 - .L_26)
	.align		4
.L_26:
        /*0034*/ 	.word	index@(_ZN7cutlass13device_kernelINS_4gemm6kernel13GemmUniversalIN4cute5tupleIJiiiiEEENS1_10collective13CollectiveMmaINS1_35MainloopSm100TmaUmmaWarpSpecializedILi12ELi2ELi4ENS5_IJNS4_1CILi8EEENSA_ILi1EEESC_EEEEENS5_IJNSA_ILi64EEESF_NSA_ILi32EEEEEEfNS5_IJlSC_lEEEfSI_NS4_8TiledMMAINS4_8MMA_AtomIJNS4_17SM100_MMA_TF32_SSINS_10tfloat32_tESM_fLi64ELi64ELNS4_4UMMA5MajorE0ELSO_0ELNSN_7ScaleInE0ELSP_0EEEEEENS4_6LayoutINS5_IJSC_SC_SC_EEENS5_IJNSA_ILi0EEESU_SU_EEEEENS5_IJNS4_10UnderscoreESX_SX_EEEEENS4_13SM90_TMA_LOADENS4_14ComposedLayoutINS4_7SwizzleILi3ELi4ELi3EEENS4_18smem_ptr_flag_bitsILi32EEENSS_INS5_IJSB_SG_EEENS5_IJSG_SC_EEEEEEEvNS4_8identityENS4_23SM90_TMA_LOAD_MULTICASTES19_vS1A_EENS_8epilogue10collective18CollectiveEpilogueINS1D_23Sm100TmaWarpSpecializedILi3ELi2ELi16ELb1ELb0EEEJSH_NS5_IJNSS_ISF_SC_EENSS_ISG_SC_EEEEEfSI_fSI_NS1D_6fusion15FusionCallbacksIS1H_NS1L_17LinearCombinationIffffLNS_15FloatRoundStyleE2EEESH_S1K_JEEENS4_5SM1004TMEM4LOAD26SM100_TMEM_LOAD_16dp128b8xES10_S19_NS4_17SM75_U32x4_LDSM_NENS4_14SM90_TMA_STOREES19_NS4_17SM90_U32x4_STSM_NENS4_39AutoVectorizingCopyWithAssumedAlignmentILi128EEEEEEvvEEEEvNT_6ParamsE)
        /*0038*/ 	.word	0x00000000


	//----- nvinfo : EIATTR_MIN_STACK_SIZE
	.align		4
.L_27:
        /*003c*/ 	.byte	0x04, 0x12
        /*003e*/ 	.short	(.L_29 - .L_28)
	.align		4
.L_28:
        /*0040*/ 	.word	index@(_ZN7cutlass13device_kernelINS_4gemm6kernel13GemmUniversalIN4cute5tupleIJiiiiEEENS1_10collective13CollectiveMmaINS1_35MainloopSm100TmaUmmaWarpSpecializedILi12ELi2ELi4ENS5_IJNS4_1CILi8EEENSA_ILi1EEESC_EEEEENS5_IJNSA_ILi64EEESF_NSA_ILi32EEEEEEfNS5_IJlSC_lEEEfSI_NS4_8TiledMMAINS4_8MMA_AtomIJNS4_17SM100_MMA_TF32_SSINS_10tfloat32_tESM_fLi64ELi64ELNS4_4UMMA5MajorE0ELSO_0ELNSN_7ScaleInE0ELSP_0EEEEEENS4_6LayoutINS5_IJSC_SC_SC_EEENS5_IJNSA_ILi0EEESU_SU_EEEEENS5_IJNS4_10UnderscoreESX_SX_EEEEENS4_13SM90_TMA_LOADENS4_14ComposedLayoutINS4_7SwizzleILi3ELi4ELi3EEENS4_18smem_ptr_flag_bitsILi32EEENSS_INS5_IJSB_SG_EEENS5_IJSG_SC_EEEEEEEvNS4_8identityENS4_23SM90_TMA_LOAD_MULTICASTES19_vS1A_EENS_8epilogue10collective18CollectiveEpilogueINS1D_23Sm100TmaWarpSpecializedILi3ELi2ELi16ELb1ELb0EEEJSH_NS5_IJNSS_ISF_SC_EENSS_ISG_SC_EEEEEfSI_fSI_NS1D_6fusion15FusionCallbacksIS1H_NS1L_17LinearCombinationIffffLNS_15FloatRoundStyleE2EEESH_S1K_JEEENS4_5SM1004TMEM4LOAD26SM100_TMEM_LOAD_16dp128b8xES10_S19_NS4_17SM75_U32x4_LDSM_NENS4_14SM90_TMA_STOREES19_NS4_17SM90_U32x4_STSM_NENS4_39AutoVectorizingCopyWithAssumedAlignmentILi128EEEEEEvvEEEEvNT_6ParamsE)
        /*0044*/ 	.word	0x00000000
.L_29:


//--------------------- .nv.compat                --------------------------
	.section	.nv.compat,"",@"SHT_CUDA_COMPAT_INFO"
	.align	4
        /*0000*/ 	.byte	0x02, 0x09, 0x01, 0x00, 0x02, 0x02, 0x02, 0x00, 0x02, 0x05, 0x05, 0x00, 0x03, 0x07, 0x01, 0x01
        /*0010*/ 	.byte	0x02, 0x03, 0x01, 0x00, 0x02, 0x06, 0x01, 0x00, 0x04, 0x0b, 0x08, 0x00, 0x09, 0x00, 0x00, 0x00
        /*0020*/ 	.byte	0x00, 0x00, 0x00, 0x00


//--------------------- .nv.info._ZN7cutlass13device_kernelINS_4gemm6kernel13GemmUniversalIN4cute5tupleIJiiiiEEENS1_10collective13CollectiveMmaINS1_35MainloopSm100TmaUmmaWarpSpecializedILi12ELi2ELi4ENS5_IJNS4_1CILi8EEENSA_ILi1EEESC_EEEEENS5_IJNSA_ILi64EEESF_NSA_ILi32EEEEEEfNS5_IJlSC_lEEEfSI_NS4_8TiledMMAINS4_8MMA_AtomIJNS4_17SM100_MMA_TF32_SSINS_10tfloat32_tESM_fLi64ELi64ELNS4_4UMMA5MajorE0ELSO_0ELNSN_7ScaleInE0ELSP_0EEEEEENS4_6LayoutINS5_IJSC_SC_SC_EEENS5_IJNSA_ILi0EEESU_SU_EEEEENS5_IJNS4_10UnderscoreESX_SX_EEEEENS4_13SM90_TMA_LOADENS4_14ComposedLayoutINS4_7SwizzleILi3ELi4ELi3EEENS4_18smem_ptr_flag_bitsILi32EEENSS_INS5_IJSB_SG_EEENS5_IJSG_SC_EEEEEEEvNS4_8identityENS4_23SM90_TMA_LOAD_MULTICASTES19_vS1A_EENS_8epilogue10collective18CollectiveEpilogueINS1D_23Sm100TmaWarpSpecializedILi3ELi2ELi16ELb1ELb0EEEJSH_NS5_IJNSS_ISF_SC_EENSS_ISG_SC_EEEEEfSI_fSI_NS1D_6fusion15FusionCallbacksIS1H_NS1L_17LinearCombinationIffffLNS_15FloatRoundStyleE2EEESH_S1K_JEEENS4_5SM1004TMEM4LOAD26SM100_TMEM_LOAD_16dp128b8xES10_S19_NS4_17SM75_U32x4_LDSM_NENS4_14SM90_TMA_STOREES19_NS4_17SM90_U32x4_STSM_NENS4_39AutoVectorizingCopyWithAssumedAlignmentILi128EEEEEEvvEEEEvNT_6ParamsE --------------------------
	.section	.nv.info._ZN7cutlass13device_kernelINS_4gemm6kernel13GemmUniversalIN4cute5tupleIJiiiiEEENS1_10collective13CollectiveMmaINS1_35MainloopSm100TmaUmmaWarpSpecializedILi12ELi2ELi4ENS5_IJNS4_1CILi8EEENSA_ILi1EEESC_EEEEENS5_IJNSA_ILi64EEESF_NSA_ILi32EEEEEEfNS5_IJlSC_lEEEfSI_NS4_8TiledMMAINS4_8MMA_AtomIJNS4_17SM100_MMA_TF32_SSINS_10tfloat32_tESM_fLi64ELi64ELNS4_4UMMA5MajorE0ELSO_0ELNSN_7ScaleInE0ELSP_0EEEEEENS4_6LayoutINS5_IJSC_SC_SC_EEENS5_IJNSA_ILi0EEESU_SU_EEEEENS5_IJNS4_10UnderscoreESX_SX_EEEEENS4_13SM90_TMA_LOADENS4_14ComposedLayoutINS4_7SwizzleILi3ELi4ELi3EEENS4_18smem_ptr_flag_bitsILi32EEENSS_INS5_IJSB_SG_EEENS5_IJSG_SC_EEEEEEEvNS4_8identityENS4_23SM90_TMA_LOAD_MULTICASTES19_vS1A_EENS_8epilogue10collective18CollectiveEpilogueINS1D_23Sm100TmaWarpSpecializedILi3ELi2ELi16ELb1ELb0EEEJSH_NS5_IJNSS_ISF_SC_EENSS_ISG_SC_EEEEEfSI_fSI_NS1D_6fusion15FusionCallbacksIS1H_NS1L_17LinearCombinationIffffLNS_15FloatRoundStyleE2EEESH_S1K_JEEENS4_5SM1004TMEM4LOAD26SM100_TMEM_LOAD_16dp128b8xES10_S19_NS4_17SM75_U32x4_LDSM_NENS4_14SM90_TMA_STOREES19_NS4_17SM90_U32x4_STSM_NENS4_39AutoVectorizingCopyWithAssumedAlignmentILi128EEEEEEvvEEEEvNT_6ParamsE,"",@"SHT_CUDA_INFO"
	.sectionflags	@""
	.align	4


	//----- nvinfo : EIATTR_CUDA_API_VERSION
	.align		4
        /*0000*/ 	.byte	0x04, 0x37
        /*0002*/ 	.short	(.L_31 - .L_30)
.L_30:
        /*0004*/ 	.word	0x00000082


	//----- nvinfo : EIATTR_KPARAM_INFO
	.align		4
.L_31:
        /*0008*/ 	.byte	0x04, 0x17
        /*000a*/ 	.short	(.L_33 - .L_32)
.L_32:
        /*000c*/ 	.word	0x00000000
        /*0010*/ 	.short	0x0000
        /*0012*/ 	.short	0x0000
        /*0014*/ 	.byte	0x00, 0xf0, 0x01, 0x20


	//----- nvinfo : EIATTR_AT_ENTRY_FRAGMENTS
	.align		4
.L_33:
        /*0018*/ 	.byte	0x04, 0x4f
        /*001a*/ 	.short	(.L_35 - .L_34)


	//   ....[0]....
.L_34:
        /*001c*/ 	.word	0x00000006


	//----- nvinfo : EIATTR_RESERVED_SMEM_USED
	.align		4
.L_35:
        /*0020*/ 	.byte	0x01, 0x41
	.zero		2


	//----- nvinfo : EIATTR_SPARSE_MMA_MASK
	.align		4
        /*0024*/ 	.byte	0x03, 0x50
        /*0026*/ 	.short	0x0000


	//----- nvinfo : EIATTR_TCGEN05_1CTA_USED
	.align		4
        /*0028*/ 	.byte	0x01, 0x51
	.zero		2


	//----- nvinfo : EIATTR_MAXREG_COUNT
	.align		4
        /*002c*/ 	.byte	0x03, 0x1b
        /*002e*/ 	.short	0x00ff


	//----- nvinfo : EIATTR_NUM_BARRIERS
	.align		4
        /*0030*/ 	.byte	0x02, 0x4c
        /*0032*/ 	.byte	0x07
	.zero		1


	//----- nvinfo : EIATTR_EXTERNS
	.align		4
        /*0034*/ 	.byte	0x04, 0x0f
        /*0036*/ 	.short	(.L_37 - .L_36)


	//   ....[0]....
	.align		4
.L_36:
        /*0038*/ 	.word	index@(__assertfail)


	//----- nvinfo : EIATTR_MERCURY_ISA_VERSION
	.align		4
.L_37:
        /*003c*/ 	.byte	0x03, 0x5f
        /*003e*/ 	.short	0x0101


	//----- nvinfo : EIATTR_INT_WARP_WIDE_INSTR_OFFSETS
	.align		4
        /*0040*/ 	.byte	0x04, 0x31
        /*0042*/ 	.short	(.L_39 - .L_38)


	//   ....[0]....
.L_38:
        /*0044*/ 	.word	0x000043c0


	//   ....[1]....
        /*0048*/ 	.word	0x000043f0


	//   ....[2]....
        /*004c*/ 	.word	0x00004410


	//   ....[3]....
        /*0050*/ 	.word	0x00004f90


	//   ....[4]....
        /*0054*/ 	.word	0x000050b0


	//   ....[5]....
        /*0058*/ 	.word	0x00005200


	//   ....[6]....
        /*005c*/ 	.word	0x00005320


	//----- nvinfo : EIATTR_COOP_GROUP_MASK_REGIDS
	.align		4
.L_39:
        /*0060*/ 	.byte	0x04, 0x29
        /*0062*/ 	.short	(.L_41 - .L_40)


	//   ....[0]....
.L_40:
        /*0064*/ 	.word	0xffffffff


	//   ....[1]....
        /*0068*/ 	.word	0xffffffff


	//   ....[2]....
        /*006c*/ 	.word	0xffffffff


	//   ....[3]....
        /*0070*/ 	.word	0xffffffff


	//   ....[4]....
        /*0074*/ 	.word	0xffffffff


	//   ....[5]....
        /*0078*/ 	.word	0xffffffff


	//   ....[6]....
        /*007c*/ 	.word	0xffffffff


	//   ....[7]....
        /*0080*/ 	.word	0xffffffff


	//   ....[8]....
        /*0084*/ 	.word	0xffffffff


	//   ....[9]....
        /*0088*/ 	.word	0xffffffff


	//   ....[10]....
        /*008c*/ 	.word	0xffffffff


	//   ....[11]....
        /*0090*/ 	.word	0xffffffff


	//   ....[12]....
        /*0094*/ 	.word	0xffffffff


	//   ....[13]....
        /*0098*/ 	.word	0xffffffff


	//----- nvinfo : EIATTR_COOP_GROUP_INSTR_OFFSETS
	.align		4
.L_41:
        /*009c*/ 	.byte	0x04, 0x28
        /*009e*/ 	.short	(.L_43 - .L_42)


	//   ....[0]....
.L_42:
        /*00a0*/ 	.word	0x00000080


	//   ....[1]....
        /*00a4*/ 	.word	0x000004f0


	//   ....[2]....
        /*00a8*/ 	.word	0x000007b0


	//   ....[3]....
        /*00ac*/ 	.word	0x00000930


	//   ....[4]....
        /*00b0*/ 	.word	0x00000a30


	//   ....[5]....
        /*00b4*/ 	.word	0x00000ba0


	//   ....[6]....
        /*00b8*/ 	.word	0x00000d40


	//   ....[7]....
        /*00bc*/ 	.word	0x00000f00


	//   ....[8]....
        /*00c0*/ 	.word	0x00002270


	//   ....[9]....
        /*00c4*/ 	.word	0x000035b0


	//   ....[10]....
        /*00c8*/ 	.word	0x000037c0


	//   ....[11]....
        /*00cc*/ 	.word	0x000037f0


	//   ....[12]....
        /*00d0*/ 	.word	0x000042a0


	//   ....[13]....
        /*00d4*/ 	.word	0x000044d0


	//----- nvinfo : EIATTR_VRC_CTA_INIT_COUNT
	.align		4
.L_43:
        /*00d8*/ 	.byte	0x02, 0x4a
        /*00da*/ 	.byte	0x80
	.zero		1


	//----- nvinfo : EIATTR_SYSCALL_OFFSETS
	.align		4
        /*00dc*/ 	.byte	0x04, 0x46
        /*00de*/ 	.short	(.L_45 - .L_44)


	//   ....[0]....
.L_44:
        /*00e0*/ 	.word	0x00006050


	//   ....[1]....
        /*00e4*/ 	.word	0x00006140


	//   ....[2]....
        /*00e8*/ 	.word	0x00006a60


	//   ....[3]....
        /*00ec*/ 	.word	0x000072c0


	//----- nvinfo : EIATTR_MBARRIER_INSTR_OFFSETS
	.align		4
.L_45:
        /*00f0*/ 	.byte	0x04, 0x39
        /*00f2*/ 	.short	(.L_47 - .L_46)


	//   ....[0]....
.L_46:
        /*00f4*/ 	.word	0x00000610
        /*00f8*/ 	.word	0x000000ff
        /*00fc*/ 	.word	0x00000000
        /*0100*/ 	.short	0x0100
        /*0102*/ 	.byte	0x04
	.zero		1


	//   ....[1]....
        /*0104*/ 	.word	0x00000620
        /*0108*/ 	.word	0x000000ff
        /*010c*/ 	.word	0x00000060
        /*0110*/ 	.short	0x0100
        /*0112*/ 	.byte	0x04
	.zero		1


	//   ....[2]....
        /*0114*/ 	.word	0x00000630
        /*0118*/ 	.word	0x000000ff
        /*011c*/ 	.word	0x00000008
        /*0120*/ 	.short	0x0100
        /*0122*/ 	.byte	0x04
	.zero		1


	//   ....[3]....
        /*0124*/ 	.word	0x00000640
        /*0128*/ 	.word	0x000000ff
        /*012c*/ 	.word	0x00000068
        /*0130*/ 	.short	0x0100
        /*0132*/ 	.byte	0x04
	.zero		1


	//   ....[4]....
        /*0134*/ 	.word	0x00000650
        /*0138*/ 	.word	0x000000ff
        /*013c*/ 	.word	0x00000010
        /*0140*/ 	.short	0x0100
        /*0142*/ 	.byte	0x04
	.zero		1


	//   ....[5]....
        /*0144*/ 	.word	0x00000660
        /*0148*/ 	.word	0x000000ff
        /*014c*/ 	.word	0x00000070
        /*0150*/ 	.short	0x0100
        /*0152*/ 	.byte	0x04
	.zero		1


	//   ....[6]....
        /*0154*/ 	.word	0x00000670
        /*0158*/ 	.word	0x000000ff
        /*015c*/ 	.word	0x00000018
        /*0160*/ 	.short	0x0100
        /*0162*/ 	.byte	0x04
	.zero		1


	//   ....[7]....
        /*0164*/ 	.word	0x00000680
        /*0168*/ 	.word	0x000000ff
        /*016c*/ 	.word	0x00000078
        /*0170*/ 	.short	0x0100
        /*0172*/ 	.byte	0x04
	.zero		1


	//   ....[8]....
        /*0174*/ 	.word	0x00000690
        /*0178*/ 	.word	0x000000ff
        /*017c*/ 	.word	0x00000020
        /*0180*/ 	.short	0x0100
        /*0182*/ 	.byte	0x04
	.zero		1


	//   ....[9]....
        /*0184*/ 	.word	0x000006a0
        /*0188*/ 	.word	0x000000ff
        /*018c*/ 	.word	0x00000080
        /*0190*/ 	.short	0x0100
        /*0192*/ 	.byte	0x04
	.zero		1


	//   ....[10]....
        /*0194*/ 	.word	0x000006b0
        /*0198*/ 	.word	0x000000ff
        /*019c*/ 	.word	0x00000028
        /*01a0*/ 	.short	0x0100
        /*01a2*/ 	.byte	0x04
	.zero		1


	//   ....[11]....
        /*01a4*/ 	.word	0x000006c0
        /*01a8*/ 	.word	0x000000ff
        /*01ac*/ 	.word	0x00000088
        /*01b0*/ 	.short	0x0100
        /*01b2*/ 	.byte	0x04
	.zero		1


	//   ....[12]....
        /*01b4*/ 	.word	0x000006d0
        /*01b8*/ 	.word	0x000000ff
        /*01bc*/ 	.word	0x00000030
        /*01c0*/ 	.short	0x0100
        /*01c2*/ 	.byte	0x04
	.zero		1


	//   ....[13]....
        /*01c4*/ 	.word	0x000006e0
        /*01c8*/ 	.word	0x000000ff
        /*01cc*/ 	.word	0x00000090
        /*01d0*/ 	.short	0x0100
        /*01d2*/ 	.byte	0x04
	.zero		1


	//   ....[14]....
        /*01d4*/ 	.word	0x000006f0
        /*01d8*/ 	.word	0x000000ff
        /*01dc*/ 	.word	0x00000038
        /*01e0*/ 	.short	0x0100
        /*01e2*/ 	.byte	0x04
	.zero		1


	//   ....[15]....
        /*01e4*/ 	.word	0x00000700
        /*01e8*/ 	.word	0x000000ff
        /*01ec*/ 	.word	0x00000098
        /*01f0*/ 	.short	0x0100
        /*01f2*/ 	.byte	0x04
	.zero		1


	//   ....[16]....
        /*01f4*/ 	.word	0x00000710
        /*01f8*/ 	.word	0x000000ff
        /*01fc*/ 	.word	0x00000040
        /*0200*/ 	.short	0x0100
        /*0202*/ 	.byte	0x04
	.zero		1


	//   ....[17]....
        /*0204*/ 	.word	0x00000720
        /*0208*/ 	.word	0x000000ff
        /*020c*/ 	.word	0x000000a0
        /*0210*/ 	.short	0x0100
        /*0212*/ 	.byte	0x04
	.zero		1


	//   ....[18]....
        /*0214*/ 	.word	0x00000730
        /*0218*/ 	.word	0x000000ff
        /*021c*/ 	.word	0x00000048
        /*0220*/ 	.short	0x0100
        /*0222*/ 	.byte	0x04
	.zero		1


	//   ....[19]....
        /*0224*/ 	.word	0x00000740
        /*0228*/ 	.word	0x000000ff
        /*022c*/ 	.word	0x000000a8
        /*0230*/ 	.short	0x0100
        /*0232*/ 	.byte	0x04
	.zero		1


	//   ....[20]....
        /*0234*/ 	.word	0x00000750
        /*0238*/ 	.word	0x000000ff
        /*023c*/ 	.word	0x00000050
        /*0240*/ 	.short	0x0100
        /*0242*/ 	.byte	0x04
	.zero		1


	//   ....[21]....
        /*0244*/ 	.word	0x00000760
        /*0248*/ 	.word	0x000000ff
        /*024c*/ 	.word	0x000000b0
        /*0250*/ 	.short	0x0100
        /*0252*/ 	.byte	0x04
	.zero		1


	//   ....[22]....
        /*0254*/ 	.word	0x00000770
        /*0258*/ 	.word	0x000000ff
        /*025c*/ 	.word	0x00000058
        /*0260*/ 	.short	0x0100
        /*0262*/ 	.byte	0x04
	.zero		1


	//   ....[23]....
        /*0264*/ 	.word	0x00000780
        /*0268*/ 	.word	0x000000ff
        /*026c*/ 	.word	0x000000b8
        /*0270*/ 	.short	0x0100
        /*0272*/ 	.byte	0x04
	.zero		1


	//   ....[24]....
        /*0274*/ 	.word	0x000008c0
        /*0278*/ 	.word	0x000000ff
        /*027c*/ 	.word	0x000000c0
        /*0280*/ 	.short	0x0100
        /*0282*/ 	.byte	0x04
	.zero		1


	//   ....[25]....
        /*0284*/ 	.word	0x000008d0
        /*0288*/ 	.word	0x000000ff
        /*028c*/ 	.word	0x000000d8
        /*0290*/ 	.short	0x0100
        /*0292*/ 	.byte	0x04
	.zero		1


	//   ....[26]....
        /*0294*/ 	.word	0x000008e0
        /*0298*/ 	.word	0x000000ff
        /*029c*/ 	.word	0x000000c8
        /*02a0*/ 	.short	0x0100
        /*02a2*/ 	.byte	0x04
	.zero		1


	//   ....[27]....
        /*02a4*/ 	.word	0x000008f0
        /*02a8*/ 	.word	0x000000ff
        /*02ac*/ 	.word	0x000000e0
        /*02b0*/ 	.short	0x0100
        /*02b2*/ 	.byte	0x04
	.zero		1


	//   ....[28]....
        /*02b4*/ 	.word	0x00000900
        /*02b8*/ 	.word	0x000000ff
        /*02bc*/ 	.word	0x000000d0
        /*02c0*/ 	.short	0x0100
        /*02c2*/ 	.byte	0x04
	.zero		1


	//   ....[29]....
        /*02c4*/ 	.word	0x00000910
        /*02c8*/ 	.word	0x000000ff
        /*02cc*/ 	.word	0x000000e8
        /*02d0*/ 	.short	0x0100
        /*02d2*/ 	.byte	0x04
	.zero		1


	//   ....[30]....
        /*02d4*/ 	.word	0x00000a00
        /*02d8*/ 	.word	0x000000ff
        /*02dc*/ 	.word	0x000000f0
        /*02e0*/ 	.short	0x0100
        /*02e2*/ 	.byte	0x06
	.zero		1


	//   ....[31]....
        /*02e4*/ 	.word	0x00000a10
        /*02e8*/ 	.word	0x000000ff
        /*02ec*/ 	.word	0x000000f8
        /*02f0*/ 	.short	0x0100
        /*02f2*/ 	.byte	0x06
	.zero		1


	//   ....[32]....
        /*02f4*/ 	.word	0x00000b50
        /*02f8*/ 	.word	0x000000ff
        /*02fc*/ 	.word	0x00000100
        /*0300*/ 	.short	0x0100
        /*0302*/ 	.byte	0x06
	.zero		1


	//   ....[33]....
        /*0304*/ 	.word	0x00000b60
        /*0308*/ 	.word	0x000000ff
        /*030c*/ 	.word	0x00000110
        /*0310*/ 	.short	0x0100
        /*0312*/ 	.byte	0x06
	.zero		1


	//   ....[34]....
        /*0314*/ 	.word	0x00000b70
        /*0318*/ 	.word	0x000000ff
        /*031c*/ 	.word	0x00000108
        /*0320*/ 	.short	0x0100
        /*0322*/ 	.byte	0x06
	.zero		1


	//   ....[35]....
        /*0324*/ 	.word	0x00000b80
        /*0328*/ 	.word	0x000000ff
        /*032c*/ 	.word	0x00000118
        /*0330*/ 	.short	0x0100
        /*0332*/ 	.byte	0x06
	.zero		1


	//   ....[36]....
        /*0334*/ 	.word	0x00000cb0
        /*0338*/ 	.word	0x000000ff
        /*033c*/ 	.word	0x00000120
        /*0340*/ 	.short	0x0100
        /*0342*/ 	.byte	0x04
	.zero		1


	//   ....[37]....
        /*0344*/ 	.word	0x00000cc0
        /*0348*/ 	.word	0x000000ff
        /*034c*/ 	.word	0x00000140
        /*0350*/ 	.short	0x0100
        /*0352*/ 	.byte	0x04
	.zero		1


	//   ....[38]....
        /*0354*/ 	.word	0x00000cd0
        /*0358*/ 	.word	0x000000ff
        /*035c*/ 	.word	0x00000128
        /*0360*/ 	.short	0x0100
        /*0362*/ 	.byte	0x04
	.zero		1


	//   ....[39]....
        /*0364*/ 	.word	0x00000ce0
        /*0368*/ 	.word	0x000000ff
        /*036c*/ 	.word	0x00000148
        /*0370*/ 	.short	0x0100
        /*0372*/ 	.byte	0x04
	.zero		1


	//   ....[40]....
        /*0374*/ 	.word	0x00000cf0
        /*0378*/ 	.word	0x000000ff
        /*037c*/ 	.word	0x00000130
        /*0380*/ 	.short	0x0100
        /*0382*/ 	.byte	0x04
	.zero		1


	//   ....[41]....
        /*0384*/ 	.word	0x00000d00
        /*0388*/ 	.word	0x000000ff
        /*038c*/ 	.word	0x00000150
        /*0390*/ 	.short	0x0100
        /*0392*/ 	.byte	0x04
	.zero		1


	//   ....[42]....
        /*0394*/ 	.word	0x00000d10
        /*0398*/ 	.word	0x000000ff
        /*039c*/ 	.word	0x00000138
        /*03a0*/ 	.short	0x0100
        /*03a2*/ 	.byte	0x04
	.zero		1


	//   ....[43]....
        /*03a4*/ 	.word	0x00000d20
        /*03a8*/ 	.word	0x000000ff
        /*03ac*/ 	.word	0x00000158
        /*03b0*/ 	.short	0x0100
        /*03b2*/ 	.byte	0x04
	.zero		1


	//   ....[44]....
        /*03b4*/ 	.word	0x00000e10
        /*03b8*/ 	.word	0x000000ff
        /*03bc*/ 	.word	0x00000160
        /*03c0*/ 	.short	0x0100
        /*03c2*/ 	.byte	0x04
	.zero		1


	//   ....[45]....
        /*03c4*/ 	.word	0x00000e20
        /*03c8*/ 	.word	0x000000ff
        /*03cc*/ 	.word	0x00000170
        /*03d0*/ 	.short	0x0100
        /*03d2*/ 	.byte	0x04
	.zero		1


	//   ....[46]....
        /*03d4*/ 	.word	0x00000e30
        /*03d8*/ 	.word	0x000000ff
        /*03dc*/ 	.word	0x00000168
        /*03e0*/ 	.short	0x0100
        /*03e2*/ 	.byte	0x04
	.zero		1


	//   ....[47]....
        /*03e4*/ 	.word	0x00000e40
        /*03e8*/ 	.word	0x000000ff
        /*03ec*/ 	.word	0x00000178
        /*03f0*/ 	.short	0x0100
        /*03f2*/ 	.byte	0x04
	.zero		1


	//   ....[48]....
        /*03f4*/ 	.word	0x00001ad0
        /*03f8*/ 	.word	0x00000000
        /*03fc*/ 	.word	0x00000170
        /*0400*/ 	.short	0x010a
        /*0402*/ 	.byte	0xff
	.zero		1


	//   ....[49]....
        /*0404*/ 	.word	0x00001b00
        /*0408*/ 	.word	0x00000000
        /*040c*/ 	.word	0x00000160
        /*0410*/ 	.short	0x0101
        /*0412*/ 	.byte	0xff
	.zero		1


	//   ....[50]....
        /*0414*/ 	.word	0x00001bd0
        /*0418*/ 	.word	0x000000ff
        /*041c*/ 	.word	0x00000060
        /*0420*/ 	.short	0x010a
        /*0422*/ 	.byte	0x04
	.zero		1


	//   ....[51]....
        /*0424*/ 	.word	0x00001c50
        /*0428*/ 	.word	0x000000ff
        /*042c*/ 	.word	0x00000060
        /*0430*/ 	.short	0x010a
        /*0432*/ 	.byte	0x21
	.zero		1


	//   ....[52]....
        /*0434*/ 	.word	0x00001de0
        /*0438*/ 	.word	0x000000ff
        /*043c*/ 	.word	0x00000060
        /*0440*/ 	.short	0x010a
        /*0442*/ 	.byte	0x08
	.zero		1


	//   ....[53]....
        /*0444*/ 	.word	0x00001f10
        /*0448*/ 	.word	0x000000ff
        /*044c*/ 	.word	0x000000f8
        /*0450*/ 	.short	0x0101
        /*0452*/ 	.byte	0x06
	.zero		1


	//   ....[54]....
        /*0454*/ 	.word	0x00001f30
        /*0458*/ 	.word	0x000000ff
        /*045c*/ 	.word	0x00000060
        /*0460*/ 	.short	0x010a
        /*0462*/ 	.byte	0x04
	.zero		1


	//   ....[55]....
        /*0464*/ 	.word	0x00001fb0
        /*0468*/ 	.word	0x000000ff
        /*046c*/ 	.word	0x00000060
        /*0470*/ 	.short	0x010a
        /*0472*/ 	.byte	0x11
	.zero		1


	//   ....[56]....
        /*0474*/ 	.word	0x00002160
        /*0478*/ 	.word	0x000000ff
        /*047c*/ 	.word	0x00000060
        /*0480*/ 	.short	0x010a
        /*0482*/ 	.byte	0x07
	.zero		1


	//   ....[57]....
        /*0484*/ 	.word	0x000022a0
        /*0488*/ 	.word	0x00000003
        /*048c*/ 	.word	0x00000100
        /*0490*/ 	.short	0x010a
        /*0492*/ 	.byte	0xff
	.zero		1


	//   ....[58]....
        /*0494*/ 	.word	0x000023f0
        /*0498*/ 	.word	0x00000000
        /*049c*/ 	.word	0x00000000
        /*04a0*/ 	.short	0x0101
        /*04a2*/ 	.byte	0xff
	.zero		1


	//   ....[59]....
        /*04a4*/ 	.word	0x000029b0
        /*04a8*/ 	.word	0x000000ff
        /*04ac*/ 	.word	0x00000000
        /*04b0*/ 	.short	0x010a
        /*04b2*/ 	.byte	0x04
	.zero		1


	//   ....[60]....
        /*04b4*/ 	.word	0x00002a40
        /*04b8*/ 	.word	0x000000ff
        /*04bc*/ 	.word	0x00000000
        /*04c0*/ 	.short	0x010a
        /*04c2*/ 	.byte	0x05
	.zero		1


	//   ....[61]....
        /*04c4*/ 	.word	0x00002ad0
        /*04c8*/ 	.word	0x000000ff
        /*04cc*/ 	.word	0x00000000
        /*04d0*/ 	.short	0x010a
        /*04d2*/ 	.byte	0x05
	.zero		1


	//   ....[62]....
        /*04d4*/ 	.word	0x00002b60
        /*04d8*/ 	.word	0x000000ff
        /*04dc*/ 	.word	0x00000000
        /*04e0*/ 	.short	0x010a
        /*04e2*/ 	.byte	0x05
	.zero		1


	//   ....[63]....
        /*04e4*/ 	.word	0x00002bf0
        /*04e8*/ 	.word	0x000000ff
        /*04ec*/ 	.word	0x00000000
        /*04f0*/ 	.short	0x010a
        /*04f2*/ 	.byte	0x05
	.zero		1


	//   ....[64]....
        /*04f4*/ 	.word	0x00002c80
        /*04f8*/ 	.word	0x000000ff
        /*04fc*/ 	.word	0x00000000
        /*0500*/ 	.short	0x010a
        /*0502*/ 	.byte	0x05
	.zero		1


	//   ....[65]....
        /*0504*/ 	.word	0x00002d10
        /*0508*/ 	.word	0x000000ff
        /*050c*/ 	.word	0x00000000
        /*0510*/ 	.short	0x010a
        /*0512*/ 	.byte	0x05
	.zero		1


	//   ....[66]....
        /*0514*/ 	.word	0x00002da0
        /*0518*/ 	.word	0x000000ff
        /*051c*/ 	.word	0x00000000
        /*0520*/ 	.short	0x010a
        /*0522*/ 	.byte	0x05
	.zero		1


	//   ....[67]....
        /*0524*/ 	.word	0x00002e30
        /*0528*/ 	.word	0x000000ff
        /*052c*/ 	.word	0x00000000
        /*0530*/ 	.short	0x010a
        /*0532*/ 	.byte	0x05
	.zero		1


	//   ....[68]....
        /*0534*/ 	.word	0x00002ec0
        /*0538*/ 	.word	0x000000ff
        /*053c*/ 	.word	0x00000000
        /*0540*/ 	.short	0x010a
        /*0542*/ 	.byte	0x05
	.zero		1


	//   ....[69]....
        /*0544*/ 	.word	0x00002f50
        /*0548*/ 	.word	0x000000ff
        /*054c*/ 	.word	0x00000000
        /*0550*/ 	.short	0x010a
        /*0552*/ 	.byte	0x05
	.zero		1


	//   ....[70]....
        /*0554*/ 	.word	0x00002ff0
        /*0558*/ 	.word	0x00000000
        /*055c*/ 	.word	0x00000000
        /*0560*/ 	.short	0x010a
        /*0562*/ 	.byte	0xff
	.zero		1


	//   ....[71]....
        /*0564*/ 	.word	0x00003110
        /*0568*/ 	.word	0x00000002
        /*056c*/ 	.word	0x00000160
        /*0570*/ 	.short	0x010a
        /*0572*/ 	.byte	0xff
	.zero		1


	//   ....[72]....
        /*0574*/ 	.word	0x00003180
        /*0578*/ 	.word	0x00000002
        /*057c*/ 	.word	0x00000000
        /*0580*/ 	.short	0x0101
        /*0582*/ 	.byte	0xff
	.zero		1


	//   ....[73]....
        /*0584*/ 	.word	0x000031a0
        /*0588*/ 	.word	0x000000ff
        /*058c*/ 	.word	0x00000110
        /*0590*/ 	.short	0x010a
        /*0592*/ 	.byte	0x04
	.zero		1


	//   ....[74]....
        /*0594*/ 	.word	0x000032c0
        /*0598*/ 	.word	0x00000002
        /*059c*/ 	.word	0x00000100
        /*05a0*/ 	.short	0x010a
        /*05a2*/ 	.byte	0xff
	.zero		1


	//   ....[75]....
        /*05a4*/ 	.word	0x000033c0
        /*05a8*/ 	.word	0x00000002
        /*05ac*/ 	.word	0x00000000
        /*05b0*/ 	.short	0x0101
        /*05b2*/ 	.byte	0xff
	.zero		1


	//   ....[76]....
        /*05b4*/ 	.word	0x00003450
        /*05b8*/ 	.word	0x000000ff
        /*05bc*/ 	.word	0x00000110
        /*05c0*/ 	.short	0x0106
        /*05c2*/ 	.byte	0x04
	.zero		1


	//   ....[77]....
        /*05c4*/ 	.word	0x00003470
        /*05c8*/ 	.word	0x000000ff
        /*05cc*/ 	.word	0x00000110
        /*05d0*/ 	.short	0x010a
        /*05d2*/ 	.byte	0x04
	.zero		1


	//   ....[78]....
        /*05d4*/ 	.word	0x00003500
        /*05d8*/ 	.word	0x000000ff
        /*05dc*/ 	.word	0x00000110
        /*05e0*/ 	.short	0x0106
        /*05e2*/ 	.byte	0x07
	.zero		1


	//   ....[79]....
        /*05e4*/ 	.word	0x00003540
        /*05e8*/ 	.word	0x00000000
        /*05ec*/ 	.word	0x00000110
        /*05f0*/ 	.short	0x010a
        /*05f2*/ 	.byte	0xff
	.zero		1


	//   ....[80]....
        /*05f4*/ 	.word	0x00003a90
        /*05f8*/ 	.word	0x00000000
        /*05fc*/ 	.word	0x00000100
        /*0600*/ 	.short	0x010a
        /*0602*/ 	.byte	0xff
	.zero		1


	//   ....[81]....
        /*0604*/ 	.word	0x00003b90
        /*0608*/ 	.word	0x00000003
        /*060c*/ 	.word	0x00000000
        /*0610*/ 	.short	0x0101
        /*0612*/ 	.byte	0xff
	.zero		1


	//   ....[82]....
        /*0614*/ 	.word	0x00003ba0
        /*0618*/ 	.word	0x000000ff
        /*061c*/ 	.word	0x00000000
        /*0620*/ 	.short	0x010a
        /*0622*/ 	.byte	0x04
	.zero		1


	//   ....[83]....
        /*0624*/ 	.word	0x00003c20
        /*0628*/ 	.word	0x000000ff
        /*062c*/ 	.word	0x00000140
        /*0630*/ 	.short	0x010a
        /*0632*/ 	.byte	0x1f
	.zero		1


	//   ....[84]....
        /*0634*/ 	.word	0x00003d00
        /*0638*/ 	.word	0x000000ff
        /*063c*/ 	.word	0x00000000
        /*0640*/ 	.short	0x010a
        /*0642*/ 	.byte	0x05
	.zero		1


	//   ....[85]....
        /*0644*/ 	.word	0x00003e40
        /*0648*/ 	.word	0x000000ff
        /*064c*/ 	.word	0x00000000
        /*0650*/ 	.short	0x010a
        /*0652*/ 	.byte	0x04
	.zero		1


	//   ....[86]....
        /*0654*/ 	.word	0x000040d0
        /*0658*/ 	.word	0x000000ff
        /*065c*/ 	.word	0x00000000
        /*0660*/ 	.short	0x010a
        /*0662*/ 	.byte	0x04
	.zero		1


	//   ....[87]....
        /*0664*/ 	.word	0x00004160
        /*0668*/ 	.word	0x000000ff
        /*066c*/ 	.word	0x00000000
        /*0670*/ 	.short	0x010a
        /*0672*/ 	.byte	0x05
	.zero		1


	//   ....[88]....
        /*0674*/ 	.word	0x000041f0
        /*0678*/ 	.word	0x000000ff
        /*067c*/ 	.word	0x00000000
        /*0680*/ 	.short	0x010a
        /*0682*/ 	.byte	0x05
	.zero		1


	//   ....[89]....
        /*0684*/ 	.word	0x00004280
        /*0688*/ 	.word	0x000000ff
        /*068c*/ 	.word	0x00000000
        /*0690*/ 	.short	0x010a
        /*0692*/ 	.byte	0x04
	.zero		1


	//   ....[90]....
        /*0694*/ 	.word	0x00004760
        /*0698*/ 	.word	0x00000008
        /*069c*/ 	.word	0x00000100
        /*06a0*/ 	.short	0x010a
        /*06a2*/ 	.byte	0xff
	.zero		1


	//   ....[91]....
        /*06a4*/ 	.word	0x000048d0
        /*06a8*/ 	.word	0x00000000
        /*06ac*/ 	.word	0x00000000
        /*06b0*/ 	.short	0x0101
        /*06b2*/ 	.byte	0xff
	.zero		1


	//   ....[92]....
        /*06b4*/ 	.word	0x00004da0
        /*06b8*/ 	.word	0x000000ff
        /*06bc*/ 	.word	0x000000f8
        /*06c0*/ 	.short	0x010a
        /*06c2*/ 	.byte	0x18
	.zero		1


	//   ....[93]....
        /*06c4*/ 	.word	0x00004f70
        /*06c8*/ 	.word	0x000000ff
        /*06cc*/ 	.word	0x000000d8
        /*06d0*/ 	.short	0x010a
        /*06d2*/ 	.byte	0x04
	.zero		1


	//   ....[94]....
        /*06d4*/ 	.word	0x00005150
        /*06d8*/ 	.word	0x000000ff
        /*06dc*/ 	.word	0x000000c0
        /*06e0*/ 	.short	0x010b
        /*06e2*/ 	.byte	0x04
	.zero		1


	//   ....[95]....
        /*06e4*/ 	.word	0x00005160
        /*06e8*/ 	.word	0x000000ff
        /*06ec*/ 	.word	0x00000000
        /*06f0*/ 	.short	0x0101
        /*06f2*/ 	.byte	0x07
	.zero		1


	//   ....[96]....
        /*06f4*/ 	.word	0x00005170
        /*06f8*/ 	.word	0x000000ff
        /*06fc*/ 	.word	0x000000d8
        /*0700*/ 	.short	0x010a
        /*0702*/ 	.byte	0x05
	.zero		1


	//   ....[97]....
        /*0704*/ 	.word	0x000053c0
        /*0708*/ 	.word	0x000000ff
        /*070c*/ 	.word	0x000000c0
        /*0710*/ 	.short	0x010b
        /*0712*/ 	.byte	0x05
	.zero		1


	//   ....[98]....
        /*0714*/ 	.word	0x000053d0
        /*0718*/ 	.word	0x000000ff
        /*071c*/ 	.word	0x00000000
        /*0720*/ 	.short	0x0101
        /*0722*/ 	.byte	0x04
	.zero		1


	//   ....[99]....
        /*0724*/ 	.word	0x00005420
        /*0728*/ 	.word	0x000000ff
        /*072c*/ 	.word	0x00000000
        /*0730*/ 	.short	0x010a
        /*0732*/ 	.byte	0x04
	.zero		1


	//   ....[100]....
        /*0734*/ 	.word	0x000054b0
        /*0738*/ 	.word	0x000000ff
        /*073c*/ 	.word	0x00000000
        /*0740*/ 	.short	0x010a
        /*0742*/ 	.byte	0x05
	.zero		1


	//   ....[101]....
        /*0744*/ 	.word	0x00005550
        /*0748*/ 	.word	0x00000000
        /*074c*/ 	.word	0x00000000
        /*0750*/ 	.short	0x010a
        /*0752*/ 	.byte	0xff
	.zero		1


	//   ....[102]....
        /*0754*/ 	.word	0x000058c0
        /*0758*/ 	.word	0x00000000
        /*075c*/ 	.word	0x00000100
        /*0760*/ 	.short	0x010a
        /*0762*/ 	.byte	0xff
	.zero		1


	//   ....[103]....
        /*0764*/ 	.word	0x00005990
        /*0768*/ 	.word	0x00000000
        /*076c*/ 	.word	0x00000000
        /*0770*/ 	.short	0x0101
        /*0772*/ 	.byte	0xff
	.zero		1


	//   ....[104]....
        /*0774*/ 	.word	0x000065e0
        /*0778*/ 	.word	0x00000002
        /*077c*/ 	.word	0x000000c0
        /*0780*/ 	.short	0x010a
        /*0782*/ 	.byte	0xff
	.zero		1


	//   ....[105]....
        /*0784*/ 	.word	0x00006620
        /*0788*/ 	.word	0x00000048
        /*078c*/ 	.word	0x00000120
        /*0790*/ 	.short	0x010a
        /*0792*/ 	.byte	0xff
	.zero		1


	//   ....[106]....
        /*0794*/ 	.word	0x00006710
        /*0798*/ 	.word	0x00000002
        /*079c*/ 	.word	0x000000c0
        /*07a0*/ 	.short	0x010a
        /*07a2*/ 	.byte	0xff
	.zero		1


	//   ....[107]....
        /*07a4*/ 	.word	0x00006940
        /*07a8*/ 	.word	0x00000048
        /*07ac*/ 	.word	0x00000120
        /*07b0*/ 	.short	0x010a
        /*07b2*/ 	.byte	0xff
	.zero		1


	//   ....[108]....
        /*07b4*/ 	.word	0x00006fe0
        /*07b8*/ 	.word	0x00000000
        /*07bc*/ 	.word	0x00000000
        /*07c0*/ 	.short	0x0101
        /*07c2*/ 	.byte	0xff
	.zero		1


	//   ....[109]....
        /*07c4*/ 	.word	0x00006ff0
        /*07c8*/ 	.word	0x00000002
        /*07cc*/ 	.word	0x000000c0
        /*07d0*/ 	.short	0x010a
        /*07d2*/ 	.byte	0xff
	.zero		1


	//   ....[110]....
        /*07d4*/ 	.word	0x000070c0
        /*07d8*/ 	.word	0x00000002
        /*07dc*/ 	.word	0x000000c0
        /*07e0*/ 	.short	0x010a
        /*07e2*/ 	.byte	0xff
	.zero		1


	//   ....[111]....
        /*07e4*/ 	.word	0x000073b0
        /*07e8*/ 	.word	0x000000ff
        /*07ec*/ 	.word	0x00000000
        /*07f0*/ 	.short	0x0101
        /*07f2*/ 	.byte	0x04
	.zero		1


	//   ....[112]....
        /*07f4*/ 	.word	0x000078d0
        /*07f8*/ 	.word	0x00000000
        /*07fc*/ 	.word	0x00000000
        /*0800*/ 	.short	0x0101
        /*0802*/ 	.byte	0xff
	.zero		1


	//   ....[113]....
        /*0804*/ 	.word	0x00007b80
        /*0808*/ 	.word	0x000000ff
        /*080c*/ 	.word	0x00000000
        /*0810*/ 	.short	0x0101
        /*0812*/ 	.byte	0x04
	.zero		1


	//   ....[114]....
        /*0814*/ 	.word	0x00007ba0
        /*0818*/ 	.word	0x00000000
        /*081c*/ 	.word	0x00000170
        /*0820*/ 	.short	0x010a
        /*0822*/ 	.byte	0xff
	.zero		1


	//   ....[115]....
        /*0824*/ 	.word	0x00007c00
        /*0828*/ 	.word	0x00000000
        /*082c*/ 	.word	0x00000060
        /*0830*/ 	.short	0x010a
        /*0832*/ 	.byte	0xff
	.zero		1


	//   ....[116]....
        /*0834*/ 	.word	0x00007c60
        /*0838*/ 	.word	0x00000000
        /*083c*/ 	.word	0x00000060
        /*0840*/ 	.short	0x010a
        /*0842*/ 	.byte	0xff
	.zero		1


	//   ....[117]....
        /*0844*/ 	.word	0x00007cb0
        /*0848*/ 	.word	0x00000003
        /*084c*/ 	.word	0x00000100
        /*0850*/ 	.short	0x010a
        /*0852*/ 	.byte	0xff
	.zero		1


	//   ....[118]....
        /*0854*/ 	.word	0x00007d10
        /*0858*/ 	.word	0x00000000
        /*085c*/ 	.word	0x00000000
        /*0860*/ 	.short	0x010a
        /*0862*/ 	.byte	0xff
	.zero		1


	//   ....[119]....
        /*0864*/ 	.word	0x00007d70
        /*0868*/ 	.word	0x00000000
        /*086c*/ 	.word	0x00000000
        /*0870*/ 	.short	0x010a
        /*0872*/ 	.byte	0xff
	.zero		1


	//   ....[120]....
        /*0874*/ 	.word	0x00007dd0
        /*0878*/ 	.word	0x00000000
        /*087c*/ 	.word	0x00000000
        /*0880*/ 	.short	0x010a
        /*0882*/ 	.byte	0xff
	.zero		1


	//   ....[121]....
        /*0884*/ 	.word	0x00007e30
        /*0888*/ 	.word	0x00000000
        /*088c*/ 	.word	0x00000000
        /*0890*/ 	.short	0x010a
        /*0892*/ 	.byte	0xff
	.zero		1


	//   ....[122]....
        /*0894*/ 	.word	0x00007e90
        /*0898*/ 	.word	0x00000000
        /*089c*/ 	.word	0x00000000
        /*08a0*/ 	.short	0x010a
        /*08a2*/ 	.byte	0xff
	.zero		1


	//   ....[123]....
        /*08a4*/ 	.word	0x00007ef0
        /*08a8*/ 	.word	0x00000000
        /*08ac*/ 	.word	0x00000000
        /*08b0*/ 	.short	0x010a
        /*08b2*/ 	.byte	0xff
	.zero		1


	//   ....[124]....
        /*08b4*/ 	.word	0x00007f50
        /*08b8*/ 	.word	0x00000000
        /*08bc*/ 	.word	0x00000000
        /*08c0*/ 	.short	0x010a
        /*08c2*/ 	.byte	0xff
	.zero		1


	//   ....[125]....
        /*08c4*/ 	.word	0x00007fb0
        /*08c8*/ 	.word	0x00000000
        /*08cc*/ 	.word	0x00000000
        /*08d0*/ 	.short	0x010a
        /*08d2*/ 	.byte	0xff
	.zero		1


	//   ....[126]....
        /*08d4*/ 	.word	0x00008010
        /*08d8*/ 	.word	0x00000000
        /*08dc*/ 	.word	0x00000000
        /*08e0*/ 	.short	0x010a
        /*08e2*/ 	.byte	0xff
	.zero		1


	//   ....[127]....
        /*08e4*/ 	.word	0x00008070
        /*08e8*/ 	.word	0x00000000
        /*08ec*/ 	.word	0x00000000
        /*08f0*/ 	.short	0x010a
        /*08f2*/ 	.byte	0xff
	.zero		1


	//   ....[128]....
        /*08f4*/ 	.word	0x000080d0
        /*08f8*/ 	.word	0x00000000
        /*08fc*/ 	.word	0x00000000
        /*0900*/ 	.short	0x010a
        /*0902*/ 	.byte	0xff
	.zero		1


	//   ....[129]....
        /*0904*/ 	.word	0x00008120
        /*0908*/ 	.word	0x00000002
        /*090c*/ 	.word	0x00000160
        /*0910*/ 	.short	0x010a
        /*0912*/ 	.byte	0xff
	.zero		1


	//   ....[130]....
        /*0914*/ 	.word	0x00008180
        /*0918*/ 	.word	0x00000002
        /*091c*/ 	.word	0x00000110
        /*0920*/ 	.short	0x010a
        /*0922*/ 	.byte	0xff
	.zero		1


	//   ....[131]....
        /*0924*/ 	.word	0x000081d0
        /*0928*/ 	.word	0x00000002
        /*092c*/ 	.word	0x00000100
        /*0930*/ 	.short	0x010a
        /*0932*/ 	.byte	0xff
	.zero		1


	//   ....[132]....
        /*0934*/ 	.word	0x00008230
        /*0938*/ 	.word	0x00000000
        /*093c*/ 	.word	0x00000110
        /*0940*/ 	.short	0x010a
        /*0942*/ 	.byte	0xff
	.zero		1


	//   ....[133]....
        /*0944*/ 	.word	0x00008280
        /*0948*/ 	.word	0x00000000
        /*094c*/ 	.word	0x00000100
        /*0950*/ 	.short	0x010a
        /*0952*/ 	.byte	0xff
	.zero		1


	//   ....[134]....
        /*0954*/ 	.word	0x000082e0
        /*0958*/ 	.word	0x00000002
        /*095c*/ 	.word	0x00000140
        /*0960*/ 	.short	0x010a
        /*0962*/ 	.byte	0xff
	.zero		1


	//   ....[135]....
        /*0964*/ 	.word	0x00008340
        /*0968*/ 	.word	0x00000000
        /*096c*/ 	.word	0x00000000
        /*0970*/ 	.short	0x010a
        /*0972*/ 	.byte	0xff
	.zero		1


	//   ....[136]....
        /*0974*/ 	.word	0x000083a0
        /*0978*/ 	.word	0x00000000
        /*097c*/ 	.word	0x00000000
        /*0980*/ 	.short	0x010a
        /*0982*/ 	.byte	0xff
	.zero		1


	//   ....[137]....
        /*0984*/ 	.word	0x00008400
        /*0988*/ 	.word	0x00000000
        /*098c*/ 	.word	0x00000000
        /*0990*/ 	.short	0x010a
        /*0992*/ 	.byte	0xff
	.zero		1


	//   ....[138]....
        /*0994*/ 	.word	0x00008460
        /*0998*/ 	.word	0x00000000
        /*099c*/ 	.word	0x00000000
        /*09a0*/ 	.short	0x010a
        /*09a2*/ 	.byte	0xff
	.zero		1


	//   ....[139]....
        /*09a4*/ 	.word	0x000084c0
        /*09a8*/ 	.word	0x00000000
        /*09ac*/ 	.word	0x00000000
        /*09b0*/ 	.short	0x010a
        /*09b2*/ 	.byte	0xff
	.zero		1


	//   ....[140]....
        /*09b4*/ 	.word	0x00008510
        /*09b8*/ 	.word	0x00000008
        /*09bc*/ 	.word	0x00000100
        /*09c0*/ 	.short	0x010a
        /*09c2*/ 	.byte	0xff
	.zero		1


	//   ....[141]....
        /*09c4*/ 	.word	0x00008570
        /*09c8*/ 	.word	0x00000000
        /*09cc*/ 	.word	0x000000f8
        /*09d0*/ 	.short	0x010a
        /*09d2*/ 	.byte	0xff
	.zero		1


	//   ....[142]....
        /*09d4*/ 	.word	0x000085d0
        /*09d8*/ 	.word	0x00000000
        /*09dc*/ 	.word	0x000000d8
        /*09e0*/ 	.short	0x010a
        /*09e2*/ 	.byte	0xff
	.zero		1


	//   ....[143]....
        /*09e4*/ 	.word	0x00008630
        /*09e8*/ 	.word	0x00000002
        /*09ec*/ 	.word	0x000000d8
        /*09f0*/ 	.short	0x010a
        /*09f2*/ 	.byte	0xff
	.zero		1


	//   ....[144]....
        /*09f4*/ 	.word	0x00008690
        /*09f8*/ 	.word	0x00000000
        /*09fc*/ 	.word	0x00000000
        /*0a00*/ 	.short	0x010a
        /*0a02*/ 	.byte	0xff
	.zero		1


	//   ....[145]....
        /*0a04*/ 	.word	0x000086f0
        /*0a08*/ 	.word	0x00000000
        /*0a0c*/ 	.word	0x00000000
        /*0a10*/ 	.short	0x010a
        /*0a12*/ 	.byte	0xff
	.zero		1


	//   ....[146]....
        /*0a14*/ 	.word	0x00008740
        /*0a18*/ 	.word	0x00000000
        /*0a1c*/ 	.word	0x00000100
        /*0a20*/ 	.short	0x010a
        /*0a22*/ 	.byte	0xff
	.zero		1


	//   ....[147]....
        /*0a24*/ 	.word	0x00008790
        /*0a28*/ 	.word	0x00000002
        /*0a2c*/ 	.word	0x000000c0
        /*0a30*/ 	.short	0x010a
        /*0a32*/ 	.byte	0xff
	.zero		1


	//   ....[148]....
        /*0a34*/ 	.word	0x000087e0
        /*0a38*/ 	.word	0x00000048
        /*0a3c*/ 	.word	0x00000120
        /*0a40*/ 	.short	0x010a
        /*0a42*/ 	.byte	0xff
	.zero		1


	//   ....[149]....
        /*0a44*/ 	.word	0x00008830
        /*0a48*/ 	.word	0x00000002
        /*0a4c*/ 	.word	0x000000c0
        /*0a50*/ 	.short	0x010a
        /*0a52*/ 	.byte	0xff
	.zero		1


	//----- nvinfo : EIATTR_NUM_MBARRIERS
	.align		4
.L_47:
        /*0a54*/ 	.byte	0x03, 0x38
        /*0a56*/ 	.short	0x0030


	//----- nvinfo : EIATTR_EXIT_INSTR_OFFSETS
	.align		4
        /*0a58*/ 	.byte	0x04, 0x1c
        /*0a5a*/ 	.short	(.L_49 - .L_48)


	//   ....[0]....
.L_48:
        /*0a5c*/ 	.word	0x00003020


	//   ....[1]....
        /*0a60*/ 	.word	0x00003510


	//   ....[2]....
        /*0a64*/ 	.word	0x00003570


	//   ....[3]....
        /*0a68*/ 	.word	0x000044e0


	//   ....[4]....
        /*0a6c*/ 	.word	0x00005580


	//   ....[5]....
        /*0a70*/ 	.word	0x000055c0


	//   ....[6]....
        /*0a74*/ 	.word	0x00007a70


	//   ....[7]....
        /*0a78*/ 	.word	0x00007af0


	//   ....[8]....
        /*0a7c*/ 	.word	0x00007b20


	//   ....[9]....
        /*0a80*/ 	.word	0x00007b90


	//----- nvinfo : EIATTR_MAX_THREADS
	.align		4
.L_49:
        /*0a84*/ 	.byte	0x04, 0x05
        /*0a86*/ 	.short	(.L_51 - .L_50)
.L_50:
        /*0a88*/ 	.word	0x00000100
        /*0a8c*/ 	.word	0x00000001
        /*0a90*/ 	.word	0x00000001


	//----- nvinfo : EIATTR_CRS_STACK_SIZE
	.align		4
.L_51:
        /*0a94*/ 	.byte	0x04, 0x1e
        /*0a96*/ 	.short	(.L_53 - .L_52)
.L_52:
        /*0a98*/ 	.word	0x00000000


	//----- nvinfo : EIATTR_CBANK_PARAM_SIZE
	.align		4
.L_53:
        /*0a9c*/ 	.byte	0x03, 0x19
        /*0a9e*/ 	.short	0x0800


	//----- nvinfo : EIATTR_PARAM_CBANK
	.align		4
        /*0aa0*/ 	.byte	0x04, 0x0a
        /*0aa2*/ 	.short	(.L_55 - .L_54)
	.align		4
.L_54:
        /*0aa4*/ 	.word	index@(.nv.constant0._ZN7cutlass13device_kernelINS_4gemm6kernel13GemmUniversalIN4cute5tupleIJiiiiEEENS1_10collective13CollectiveMmaINS1_35MainloopSm100TmaUmmaWarpSpecializedILi12ELi2ELi4ENS5_IJNS4_1CILi8EEENSA_ILi1EEESC_EEEEENS5_IJNSA_ILi64EEESF_NSA_ILi32EEEEEEfNS5_IJlSC_lEEEfSI_NS4_8TiledMMAINS4_8MMA_AtomIJNS4_17SM100_MMA_TF32_SSINS_10tfloat32_tESM_fLi64ELi64ELNS4_4UMMA5MajorE0ELSO_0ELNSN_7ScaleInE0ELSP_0EEEEEENS4_6LayoutINS5_IJSC_SC_SC_EEENS5_IJNSA_ILi0EEESU_SU_EEEEENS5_IJNS4_10UnderscoreESX_SX_EEEEENS4_13SM90_TMA_LOADENS4_14ComposedLayoutINS4_7SwizzleILi3ELi4ELi3EEENS4_18smem_ptr_flag_bitsILi32EEENSS_INS5_IJSB_SG_EEENS5_IJSG_SC_EEEEEEEvNS4_8identityENS4_23SM90_TMA_LOAD_MULTICASTES19_vS1A_EENS_8epilogue10collective18CollectiveEpilogueINS1D_23Sm100TmaWarpSpecializedILi3ELi2ELi16ELb1ELb0EEEJSH_NS5_IJNSS_ISF_SC_EENSS_ISG_SC_EEEEEfSI_fSI_NS1D_6fusion15FusionCallbacksIS1H_NS1L_17LinearCombinationIffffLNS_15FloatRoundStyleE2EEESH_S1K_JEEENS4_5SM1004TMEM4LOAD26SM100_TMEM_LOAD_16dp128b8xES10_S19_NS4_17SM75_U32x4_LDSM_NENS4_14SM90_TMA_STOREES19_NS4_17SM90_U32x4_STSM_NENS4_39AutoVectorizingCopyWithAssumedAlignmentILi128EEEEEEvvEEEEvNT_6ParamsE)
        /*0aa8*/ 	.short	0x0380
        /*0aaa*/ 	.short	0x0800


	//----- nvinfo : EIATTR_SW_WAR
	.align		4
.L_55:
        /*0aac*/ 	.byte	0x04, 0x36
        /*0aae*/ 	.short	(.L_57 - .L_56)
.L_56:
        /*0ab0*/ 	.word	0x00000008
.L_57:


//--------------------- .nv.callgraph             --------------------------
	.section	.nv.callgraph,"",@"SHT_CUDA_CALLGRAPH"
	.align	4
	.sectionentsize	8
	.align		4
        /*0000*/ 	.word	0x00000000
	.align		4
        /*0004*/ 	.word	0xffffffff
	.align		4
        /*0008*/ 	.word	index@(_ZN7cutlass13device_kernelINS_4gemm6kernel13GemmUniversalIN4cute5tupleIJiiiiEEENS1_10collective13CollectiveMmaINS1_35MainloopSm100TmaUmmaWarpSpecializedILi12ELi2ELi4ENS5_IJNS4_1CILi8EEENSA_ILi1EEESC_EEEEENS5_IJNSA_ILi64EEESF_NSA_ILi32EEEEEEfNS5_IJlSC_lEEEfSI_NS4_8TiledMMAINS4_8MMA_AtomIJNS4_17SM100_MMA_TF32_SSINS_10tfloat32_tESM_fLi64ELi64ELNS4_4UMMA5MajorE0ELSO_0ELNSN_7ScaleInE0ELSP_0EEEEEENS4_6LayoutINS5_IJSC_SC_SC_EEENS5_IJNSA_ILi0EEESU_SU_EEEEENS5_IJNS4_10UnderscoreESX_SX_EEEEENS4_13SM90_TMA_LOADENS4_14ComposedLayoutINS4_7SwizzleILi3ELi4ELi3EEENS4_18smem_ptr_flag_bitsILi32EEENSS_INS5_IJSB_SG_EEENS5_IJSG_SC_EEEEEEEvNS4_8identityENS4_23SM90_TMA_LOAD_MULTICASTES19_vS1A_EENS_8epilogue10collective18CollectiveEpilogueINS1D_23Sm100TmaWarpSpecializedILi3ELi2ELi16ELb1ELb0EEEJSH_NS5_IJNSS_ISF_SC_EENSS_ISG_SC_EEEEEfSI_fSI_NS1D_6fusion15FusionCallbacksIS1H_NS1L_17LinearCombinationIffffLNS_15FloatRoundStyleE2EEESH_S1K_JEEENS4_5SM1004TMEM4LOAD26SM100_TMEM_LOAD_16dp128b8xES10_S19_NS4_17SM75_U32x4_LDSM_NENS4_14SM90_TMA_STOREES19_NS4_17SM90_U32x4_STSM_NENS4_39AutoVectorizingCopyWithAssumedAlignmentILi128EEEEEEvvEEEEvNT_6ParamsE)
	.align		4
        /*000c*/ 	.word	index@(__assertfail)
	.align		4
        /*0010*/ 	.word	0x00000000
	.align		4
        /*0014*/ 	.word	0xfffffffe
	.align		4
        /*0018*/ 	.word	0x00000000
	.align		4
        /*001c*/ 	.word	0xfffffffd
	.align		4
        /*0020*/ 	.word	0x00000000
	.align		4
        /*0024*/ 	.word	0xfffffffc


//--------------------- .nv.constant4             --------------------------
	.section	.nv.constant4,"a",@progbits
	.align	8
	.align		8
.nv.constant4:
        /*0000*/ 	.dword	__assertfail
	.align		8
        /*0008*/ 	.dword	__unnamed_1
	.align		8
        /*0010*/ 	.dword	__unnamed_2
	.align		8
        /*0018*/ 	.dword	_ZN40_INTERNAL_fd8962bb_4_k_cu_a243e019_233484cuda3std3__45__cpo5beginE
	.align		8
        /*0020*/ 	.dword	_ZN40_INTERNAL_fd8962bb_4_k_cu_a243e019_233484cuda3std3__45__cpo3endE
	.align		8
        /*0028*/ 	.dword	_ZN40_INTERNAL_fd8962bb_4_k_cu_a243e019_233484cuda3std3__45__cpo6cbeginE
	.align		8
        /*0030*/ 	.dword	_ZN40_INTERNAL_fd8962bb_4_k_cu_a243e019_233484cuda3std3__45__cpo4cendE
	.align		8
        /*0038*/ 	.dword	_ZN40_INTERNAL_fd8962bb_4_k_cu_a243e019_233484cuda3std3__442_GLOBAL__N__fd8962bb_4_k_cu_a243e019_233486ignoreE
	.align		8
        /*0040*/ 	.dword	_ZN40_INTERNAL_fd8962bb_4_k_cu_a243e019_233484cuda3std3__419piecewise_constructE
	.align		8
        /*0048*/ 	.dword	_ZN40_INTERNAL_fd8962bb_4_k_cu_a243e019_233484cuda3std3__48in_placeE
	.align		8
        /*0050*/ 	.dword	_ZN40_INTERNAL_fd8962bb_4_k_cu_a243e019_233484cuda3std6ranges3__45__cpo4swapE
	.align		8
        /*0058*/ 	.dword	_ZN40_INTERNAL_fd8962bb_4_k_cu_a243e019_233484cuda3std6ranges3__45__cpo9iter_moveE
	.align		8
        /*0060*/ 	.dword	_ZN40_INTERNAL_fd8962bb_4_k_cu_a243e019_233484cute7productE
	.align		8
        /*0068*/ 	.dword	_ZN40_INTERNAL_fd8962bb_4_k_cu_a243e019_233484cute1_E
	.align		8
        /*0070*/ 	.dword	$str$25
	.align		8
        /*0078*/ 	.dword	$str$26
	.align		8
        /*0080*/ 	.dword	$str$27
	.align		8
        /*0088*/ 	.dword	$str$28


//--------------------- .text._ZN7cutlass13device_kernelINS_4gemm6kernel13GemmUniversalIN4cute5tupleIJiiiiEEENS1_10collective13CollectiveMmaINS1_35MainloopSm100TmaUmmaWarpSpecializedILi12ELi2ELi4ENS5_IJNS4_1CILi8EEENSA_ILi1EEESC_EEEEENS5_IJNSA_ILi64EEESF_NSA_ILi32EEEEEEfNS5_IJlSC_lEEEfSI_NS4_8TiledMMAINS4_8MMA_AtomIJNS4_17SM100_MMA_TF32_SSINS_10tfloat32_tESM_fLi64ELi64ELNS4_4UMMA5MajorE0ELSO_0ELNSN_7ScaleInE0ELSP_0EEEEEENS4_6LayoutINS5_IJSC_SC_SC_EEENS5_IJNSA_ILi0EEESU_SU_EEEEENS5_IJNS4_10UnderscoreESX_SX_EEEEENS4_13SM90_TMA_LOADENS4_14ComposedLayoutINS4_7SwizzleILi3ELi4ELi3EEENS4_18smem_ptr_flag_bitsILi32EEENSS_INS5_IJSB_SG_EEENS5_IJSG_SC_EEEEEEEvNS4_8identityENS4_23SM90_TMA_LOAD_MULTICASTES19_vS1A_EENS_8epilogue10collective18CollectiveEpilogueINS1D_23Sm100TmaWarpSpecializedILi3ELi2ELi16ELb1ELb0EEEJSH_NS5_IJNSS_ISF_SC_EENSS_ISG_SC_EEEEEfSI_fSI_NS1D_6fusion15FusionCallbacksIS1H_NS1L_17LinearCombinationIffffLNS_15FloatRoundStyleE2EEESH_S1K_JEEENS4_5SM1004TMEM4LOAD26SM100_TMEM_LOAD_16dp128b8xES10_S19_NS4_17SM75_U32x4_LDSM_NENS4_14SM90_TMA_STOREES19_NS4_17SM90_U32x4_STSM_NENS4_39AutoVectorizingCopyWithAssumedAlignmentILi128EEEEEEvvEEEEvNT_6ParamsE --------------------------
	.section	.text._ZN7cutlass13device_kernelINS_4gemm6kernel13GemmUniversalIN4cute5tupleIJiiiiEEENS1_10collective13CollectiveMmaINS1_35MainloopSm100TmaUmmaWarpSpecializedILi12ELi2ELi4ENS5_IJNS4_1CILi8EEENSA_ILi1EEESC_EEEEENS5_IJNSA_ILi64EEESF_NSA_ILi32EEEEEEfNS5_IJlSC_lEEEfSI_NS4_8TiledMMAINS4_8MMA_AtomIJNS4_17SM100_MMA_TF32_SSINS_10tfloat32_tESM_fLi64ELi64ELNS4_4UMMA5MajorE0ELSO_0ELNSN_7ScaleInE0ELSP_0EEEEEENS4_6LayoutINS5_IJSC_SC_SC_EEENS5_IJNSA_ILi0EEESU_SU_EEEEENS5_IJNS4_10UnderscoreESX_SX_EEEEENS4_13SM90_TMA_LOADENS4_14ComposedLayoutINS4_7SwizzleILi3ELi4ELi3EEENS4_18smem_ptr_flag_bitsILi32EEENSS_INS5_IJSB_SG_EEENS5_IJSG_SC_EEEEEEEvNS4_8identityENS4_23SM90_TMA_LOAD_MULTICASTES19_vS1A_EENS_8epilogue10collective18CollectiveEpilogueINS1D_23Sm100TmaWarpSpecializedILi3ELi2ELi16ELb1ELb0EEEJSH_NS5_IJNSS_ISF_SC_EENSS_ISG_SC_EEEEEfSI_fSI_NS1D_6fusion15FusionCallbacksIS1H_NS1L_17LinearCombinationIffffLNS_15FloatRoundStyleE2EEESH_S1K_JEEENS4_5SM1004TMEM4LOAD26SM100_TMEM_LOAD_16dp128b8xES10_S19_NS4_17SM75_U32x4_LDSM_NENS4_14SM90_TMA_STOREES19_NS4_17SM90_U32x4_STSM_NENS4_39AutoVectorizingCopyWithAssumedAlignmentILi128EEEEEEvvEEEEvNT_6ParamsE,"ax",@progbits
	.align	128
.text._ZN7cutlass13device_kernelINS_4gemm6kernel13GemmUniversalIN4cute5tupleIJiiiiEEENS1_10collective13CollectiveMmaINS1_35MainloopSm100TmaUmmaWarpSpecializedILi12ELi2ELi4ENS5_IJNS4_1CILi8EEENSA_ILi1EEESC_EEEEENS5_IJNSA_ILi64EEESF_NSA_ILi32EEEEEEfNS5_IJlSC_lEEEfSI_NS4_8TiledMMAINS4_8MMA_AtomIJNS4_17SM100_MMA_TF32_SSINS_10tfloat32_tESM_fLi64ELi64ELNS4_4UMMA5MajorE0ELSO_0ELNSN_7ScaleInE0ELSP_0EEEEEENS4_6LayoutINS5_IJSC_SC_SC_EEENS5_IJNSA_ILi0EEESU_SU_EEEEENS5_IJNS4_10UnderscoreESX_SX_EEEEENS4_13SM90_TMA_LOADENS4_14ComposedLayoutINS4_7SwizzleILi3ELi4ELi3EEENS4_18smem_ptr_flag_bitsILi32EEENSS_INS5_IJSB_SG_EEENS5_IJSG_SC_EEEEEEEvNS4_8identityENS4_23SM90_TMA_LOAD_MULTICASTES19_vS1A_EENS_8epilogue10collective18CollectiveEpilogueINS1D_23Sm100TmaWarpSpecializedILi3ELi2ELi16ELb1ELb0EEEJSH_NS5_IJNSS_ISF_SC_EENSS_ISG_SC_EEEEEfSI_fSI_NS1D_6fusion15FusionCallbacksIS1H_NS1L_17LinearCombinationIffffLNS_15FloatRoundStyleE2EEESH_S1K_JEEENS4_5SM1004TMEM4LOAD26SM100_TMEM_LOAD_16dp128b8xES10_S19_NS4_17SM75_U32x4_LDSM_NENS4_14SM90_TMA_STOREES19_NS4_17SM90_U32x4_STSM_NENS4_39AutoVectorizingCopyWithAssumedAlignmentILi128EEEEEEvvEEEEvNT_6ParamsE:
        .type           _ZN7cutlass13device_kernelINS_4gemm6kernel13GemmUniversalIN4cute5tupleIJiiiiEEENS1_10collective13CollectiveMmaINS1_35MainloopSm100TmaUmmaWarpSpecializedILi12ELi2ELi4ENS5_IJNS4_1CILi8EEENSA_ILi1EEESC_EEEEENS5_IJNSA_ILi64EEESF_NSA_ILi32EEEEEEfNS5_IJlSC_lEEEfSI_NS4_8TiledMMAINS4_8MMA_AtomIJNS4_17SM100_MMA_TF32_SSINS_10tfloat32_tESM_fLi64ELi64ELNS4_4UMMA5MajorE0ELSO_0ELNSN_7ScaleInE0ELSP_0EEEEEENS4_6LayoutINS5_IJSC_SC_SC_EEENS5_IJNSA_ILi0EEESU_SU_EEEEENS5_IJNS4_10UnderscoreESX_SX_EEEEENS4_13SM90_TMA_LOADENS4_14ComposedLayoutINS4_7SwizzleILi3ELi4ELi3EEENS4_18smem_ptr_flag_bitsILi32EEENSS_INS5_IJSB_SG_EEENS5_IJSG_SC_EEEEEEEvNS4_8identityENS4_23SM90_TMA_LOAD_MULTICASTES19_vS1A_EENS_8epilogue10collective18CollectiveEpilogueINS1D_23Sm100TmaWarpSpecializedILi3ELi2ELi16ELb1ELb0EEEJSH_NS5_IJNSS_ISF_SC_EENSS_ISG_SC_EEEEEfSI_fSI_NS1D_6fusion15FusionCallbacksIS1H_NS1L_17LinearCombinationIffffLNS_15FloatRoundStyleE2EEESH_S1K_JEEENS4_5SM1004TMEM4LOAD26SM100_TMEM_LOAD_16dp128b8xES10_S19_NS4_17SM75_U32x4_LDSM_NENS4_14SM90_TMA_STOREES19_NS4_17SM90_U32x4_STSM_NENS4_39AutoVectorizingCopyWithAssumedAlignmentILi128EEEEEEvvEEEEvNT_6ParamsE,@function
        .size           _ZN7cutlass13device_kernelINS_4gemm6kernel13GemmUniversalIN4cute5tupleIJiiiiEEENS1_10collective13CollectiveMmaINS1_35MainloopSm100TmaUmmaWarpSpecializedILi12ELi2ELi4ENS5_IJNS4_1CILi8EEENSA_ILi1EEESC_EEEEENS5_IJNSA_ILi64EEESF_NSA_ILi32EEEEEEfNS5_IJlSC_lEEEfSI_NS4_8TiledMMAINS4_8MMA_AtomIJNS4_17SM100_MMA_TF32_SSINS_10tfloat32_tESM_fLi64ELi64ELNS4_4UMMA5MajorE0ELSO_0ELNSN_7ScaleInE0ELSP_0EEEEEENS4_6LayoutINS5_IJSC_SC_SC_EEENS5_IJNSA_ILi0EEESU_SU_EEEEENS5_IJNS4_10UnderscoreESX_SX_EEEEENS4_13SM90_TMA_LOADENS4_14ComposedLayoutINS4_7SwizzleILi3ELi4ELi3EEENS4_18smem_ptr_flag_bitsILi32EEENSS_INS5_IJSB_SG_EEENS5_IJSG_SC_EEEEEEEvNS4_8identityENS4_23SM90_TMA_LOAD_MULTICASTES19_vS1A_EENS_8epilogue10collective18CollectiveEpilogueINS1D_23Sm100TmaWarpSpecializedILi3ELi2ELi16ELb1ELb0EEEJSH_NS5_IJNSS_ISF_SC_EENSS_ISG_SC_EEEEEfSI_fSI_NS1D_6fusion15FusionCallbacksIS1H_NS1L_17LinearCombinationIffffLNS_15FloatRoundStyleE2EEESH_S1K_JEEENS4_5SM1004TMEM4LOAD26SM100_TMEM_LOAD_16dp128b8xES10_S19_NS4_17SM75_U32x4_LDSM_NENS4_14SM90_TMA_STOREES19_NS4_17SM90_U32x4_STSM_NENS4_39AutoVectorizingCopyWithAssumedAlignmentILi128EEEEEEvvEEEEvNT_6ParamsE,(.L_x_186 - _ZN7cutlass13device_kernelINS_4gemm6kernel13GemmUniversalIN4cute5tupleIJiiiiEEENS1_10collective13CollectiveMmaINS1_35MainloopSm100TmaUmmaWarpSpecializedILi12ELi2ELi4ENS5_IJNS4_1CILi8EEENSA_ILi1EEESC_EEEEENS5_IJNSA_ILi64EEESF_NSA_ILi32EEEEEEfNS5_IJlSC_lEEEfSI_NS4_8TiledMMAINS4_8MMA_AtomIJNS4_17SM100_MMA_TF32_SSINS_10tfloat32_tESM_fLi64ELi64ELNS4_4UMMA5MajorE0ELSO_0ELNSN_7ScaleInE0ELSP_0EEEEEENS4_6LayoutINS5_IJSC_SC_SC_EEENS5_IJNSA_ILi0EEESU_SU_EEEEENS5_IJNS4_10UnderscoreESX_SX_EEEEENS4_13SM90_TMA_LOADENS4_14ComposedLayoutINS4_7SwizzleILi3ELi4ELi3EEENS4_18smem_ptr_flag_bitsILi32EEENSS_INS5_IJSB_SG_EEENS5_IJSG_SC_EEEEEEEvNS4_8identityENS4_23SM90_TMA_LOAD_MULTICASTES19_vS1A_EENS_8epilogue10collective18CollectiveEpilogueINS1D_23Sm100TmaWarpSpecializedILi3ELi2ELi16ELb1ELb0EEEJSH_NS5_IJNSS_ISF_SC_EENSS_ISG_SC_EEEEEfSI_fSI_NS1D_6fusion15FusionCallbacksIS1H_NS1L_17LinearCombinationIffffLNS_15FloatRoundStyleE2EEESH_S1K_JEEENS4_5SM1004TMEM4LOAD26SM100_TMEM_LOAD_16dp128b8xES10_S19_NS4_17SM75_U32x4_LDSM_NENS4_14SM90_TMA_STOREES19_NS4_17SM90_U32x4_STSM_NENS4_39AutoVectorizingCopyWithAssumedAlignmentILi128EEEEEEvvEEEEvNT_6ParamsE)
        .other          _ZN7cutlass13device_kernelINS_4gemm6kernel13GemmUniversalIN4cute5tupleIJiiiiEEENS1_10collective13CollectiveMmaINS1_35MainloopSm100TmaUmmaWarpSpecializedILi12ELi2ELi4ENS5_IJNS4_1CILi8EEENSA_ILi1EEESC_EEEEENS5_IJNSA_ILi64EEESF_NSA_ILi32EEEEEEfNS5_IJlSC_lEEEfSI_NS4_8TiledMMAINS4_8MMA_AtomIJNS4_17SM100_MMA_TF32_SSINS_10tfloat32_tESM_fLi64ELi64ELNS4_4UMMA5MajorE0ELSO_0ELNSN_7ScaleInE0ELSP_0EEEEEENS4_6LayoutINS5_IJSC_SC_SC_EEENS5_IJNSA_ILi0EEESU_SU_EEEEENS5_IJNS4_10UnderscoreESX_SX_EEEEENS4_13SM90_TMA_LOADENS4_14ComposedLayoutINS4_7SwizzleILi3ELi4ELi3EEENS4_18smem_ptr_flag_bitsILi32EEENSS_INS5_IJSB_SG_EEENS5_IJSG_SC_EEEEEEEvNS4_8identityENS4_23SM90_TMA_LOAD_MULTICASTES19_vS1A_EENS_8epilogue10collective18CollectiveEpilogueINS1D_23Sm100TmaWarpSpecializedILi3ELi2ELi16ELb1ELb0EEEJSH_NS5_IJNSS_ISF_SC_EENSS_ISG_SC_EEEEEfSI_fSI_NS1D_6fusion15FusionCallbacksIS1H_NS1L_17LinearCombinationIffffLNS_15FloatRoundStyleE2EEESH_S1K_JEEENS4_5SM1004TMEM4LOAD26SM100_TMEM_LOAD_16dp128b8xES10_S19_NS4_17SM75_U32x4_LDSM_NENS4_14SM90_TMA_STOREES19_NS4_17SM90_U32x4_STSM_NENS4_39AutoVectorizingCopyWithAssumedAlignmentILi128EEEEEEvvEEEEvNT_6ParamsE,@"STO_CUDA_ENTRY STV_DEFAULT"
_ZN7cutlass13device_kernelINS_4gemm6kernel13GemmUniversalIN4cute5tupleIJiiiiEEENS1_10collective13CollectiveMmaINS1_35MainloopSm100TmaUmmaWarpSpecializedILi12ELi2ELi4ENS5_IJNS4_1CILi8EEENSA_ILi1EEESC_EEEEENS5_IJNSA_ILi64EEESF_NSA_ILi32EEEEEEfNS5_IJlSC_lEEEfSI_NS4_8TiledMMAINS4_8MMA_AtomIJNS4_17SM100_MMA_TF32_SSINS_10tfloat32_tESM_fLi64ELi64ELNS4_4UMMA5MajorE0ELSO_0ELNSN_7ScaleInE0ELSP_0EEEEEENS4_6LayoutINS5_IJSC_SC_SC_EEENS5_IJNSA_ILi0EEESU_SU_EEEEENS5_IJNS4_10UnderscoreESX_SX_EEEEENS4_13SM90_TMA_LOADENS4_14ComposedLayoutINS4_7SwizzleILi3ELi4ELi3EEENS4_18smem_ptr_flag_bitsILi32EEENSS_INS5_IJSB_SG_EEENS5_IJSG_SC_EEEEEEEvNS4_8identityENS4_23SM90_TMA_LOAD_MULTICASTES19_vS1A_EENS_8epilogue10collective18CollectiveEpilogueINS1D_23Sm100TmaWarpSpecializedILi3ELi2ELi16ELb1ELb0EEEJSH_NS5_IJNSS_ISF_SC_EENSS_ISG_SC_EEEEEfSI_fSI_NS1D_6fusion15FusionCallbacksIS1H_NS1L_17LinearCombinationIffffLNS_15FloatRoundStyleE2EEESH_S1K_JEEENS4_5SM1004TMEM4LOAD26SM100_TMEM_LOAD_16dp128b8xES10_S19_NS4_17SM75_U32x4_LDSM_NENS4_14SM90_TMA_STOREES19_NS4_17SM90_U32x4_STSM_NENS4_39AutoVectorizingCopyWithAssumedAlignmentILi128EEEEEEvvEEEEvNT_6ParamsE:
[----:B------:R-:W1:Y:S01]  /*0000*/  LDC R1, c[0x0][0x37c] ;  /* 0x0000df00ff017b82 */ /* 0x000e620000000800 */
[----:B------:R-:W2:Y:S01]  /*0010*/  S2R R63, SR_TID.X ;  /* 0x00000000003f7919 */ /* 0x000ea20000002100 */
[----:B------:R-:W3:Y:S01]  /*0020*/  LDCU.64 UR8, c[0x0][0x890] ;  /* 0x00011200ff0877ac */ /* 0x000ee20008000a00 */
[----:B------:R-:W-:Y:S02]  /*0030*/  PRMT R52, RZ, 0x7610, R52 ;  /* 0x00007610ff347816 */ /* 0x000fe40000000034 */
[----:B------:R-:W-:Y:S01]  /*0040*/  ELECT P3, URZ, PT ;  /* 0x0000000000ff782f */ /* 0x000fe20003860000 */
[----:B---3--:R-:W-:-:S04]  /*0050*/  UISETP.NE.U32.AND UP0, UPT, UR8, URZ, UPT ;  /* 0x000000ff0800728c */ /* 0x008fc8000bf05070 */
[----:B------:R-:W-:Y:S01]  /*0060*/  UISETP.NE.AND.EX UP0, UPT, UR9, URZ, UPT, UP0 ;  /* 0x000000ff0900728c */ /* 0x000fe2000bf05300 */
[----:B--2---:R-:W-:-:S05]  /*0070*/  SHF.R.U32.HI R53, RZ, 0x5, R63 ;  /* 0x00000005ff357819 */ /* 0x004fca000001163f */
[----:B------:R-:W2:Y:S02]  /*0080*/  SHFL.IDX PT, R0, R53, RZ, 0x1f ;  /* 0x00001fff35007589 */ /* 0x000ea400000e0000 */
[----:B--2---:R-:W-:Y:S01]  /*0090*/  R2UR UR18, R0 ;  /* 0x00000000001272ca */ /* 0x004fe200000e0000 */
[----:B-1----:R-:W-:-:S14]  /*00a0*/  BRA.U UP0, `(.L_x_0) ;  /* 0x0000000100307547 */ /* 0x002fdc000b800000 */
[----:B------:R-:W1:Y:S02]  /*00b0*/  LDCU.64 UR4, c[0x0][0x888] ;  /* 0x00011100ff0477ac */ /* 0x000e640008000a00 */
[----:B-1----:R-:W-:-:S04]  /*00c0*/  UISETP.NE.U32.AND UP0, UPT, UR4, URZ, UPT ;  /* 0x000000ff0400728c */ /* 0x002fc8000bf05070 */
[----:B------:R-:W-:-:S09]  /*00d0*/  UISETP.NE.AND.EX UP0, UPT, UR5, URZ, UPT, UP0 ;  /* 0x000000ff0500728c */ /* 0x000fd2000bf05300 */
[----:B------:R-:W-:Y:S05]  /*00e0*/  BRA.U !UP0, `(.L_x_1) ;  /* 0x0000000108147547 */ /* 0x000fea000b800000 */
[----:B------:R-:W1:Y:S01]  /*00f0*/  LDC.64 R26, c[0x0][0x888] ;  /* 0x00022200ff1a7b82 */ /* 0x000e620000000a00 */
[----:B------:R-:W1:Y:S02]  /*0100*/  LDCU.64 UR4, c[0x0][0x358] ;  /* 0x00006b00ff0477ac */ /* 0x000e640008000a00 */
[----:B-1----:R1:W5:Y:S01]  /*0110*/  LDG.E R26, desc[UR4][R26.64] ;  /* 0x000000041a1a7981 */ /* 0x002362000c1e1900 */
[----:B------:R-:W-:Y:S01]  /*0120*/  HFMA2 R52, -RZ, RZ, 0, 5.9604644775390625e-08 ;  /* 0x00000001ff347431 */ /* 0x000fe200000001ff */
[----:B------:R-:W-:Y:S05]  /*0130*/  BRA `(.L_x_0) ;  /* 0x00000000000c7947 */ /* 0x000fea0003800000 */
.L_x_1:
[----:B------:R-:W1:Y:S01]  /*0140*/  LDCU UR4, c[0x0][0x880] ;  /* 0x00011000ff0477ac */ /* 0x000e620008000800 */
[----:B------:R-:W-:Y:S01]  /*0150*/  HFMA2 R52, -RZ, RZ, 0, 5.9604644775390625e-08 ;  /* 0x00000001ff347431 */ /* 0x000fe200000001ff */
[----:B-1----:R-:W-:-:S07]  /*0160*/  MOV R26, UR4 ;  /* 0x00000004001a7c02 */ /* 0x002fce0008000f00 */
.L_x_0:
[----:B------:R-:W2:Y:S02]  /*0170*/  LDCU.64 UR4, c[0x0][0x8b0] ;  /* 0x00011600ff0477ac */ /* 0x000ea40008000a00 */
[----:B--2---:R-:W-:-:S04]  /*0180*/  UISETP.NE.U32.AND UP0, UPT, UR4, URZ, UPT ;  /* 0x000000ff0400728c */ /* 0x004fc8000bf05070 */
[----:B------:R-:W-:-:S09]  /*0190*/  UISETP.NE.AND.EX UP0, UPT, UR5, URZ, UPT, UP0 ;  /* 0x000000ff0500728c */ /* 0x000fd2000bf05300 */
[----:B------:R-:W-:Y:S05]  /*01a0*/  BRA.U UP0, `(.L_x_2) ;  /* 0x0000000100287547 */ /* 0x000fea000b800000 */
[----:B------:R-:W2:Y:S02]  /*01b0*/  LDCU.64 UR4, c[0x0][0x8a8] ;  /* 0x00011500ff0477ac */ /* 0x000ea40008000a00 */
[----:B--2---:R-:W-:-:S04]  /*01c0*/  UISETP.NE.U32.AND UP0, UPT, UR4, URZ, UPT ;  /* 0x000000ff0400728c */ /* 0x004fc8000bf05070 */
[----:B------:R-:W-:-:S09]  /*01d0*/  UISETP.NE.AND.EX UP0, UPT, UR5, URZ, UPT, UP0 ;  /* 0x000000ff0500728c */ /* 0x000fd2000bf05300 */
[----:B------:R-:W-:Y:S05]  /*01e0*/  BRA.U !UP0, `(.L_x_3) ;  /* 0x0000000108107547 */ /* 0x000fea000b800000 */
[----:B------:R-:W2:Y:S01]  /*01f0*/  LDC.64 R24, c[0x0][0x8a8] ;  /* 0x00022a00ff187b82 */ /* 0x000ea20000000a00 */
[----:B------:R-:W2:Y:S02]  /*0200*/  LDCU.64 UR4, c[0x0][0x358] ;  /* 0x00006b00ff0477ac */ /* 0x000ea40008000a00 */
[----:B--2---:R2:W5:Y:S01]  /*0210*/  LDG.E R24, desc[UR4][R24.64] ;  /* 0x0000000418187981 */ /* 0x004562000c1e1900 */
[----:B------:R-:W-:Y:S05]  /*0220*/  BRA `(.L_x_2) ;  /* 0x0000000000087947 */ /* 0x000fea0003800000 */
.L_x_3:
[----:B------:R-:W2:Y:S02]  /*0230*/  LDCU UR4, c[0x0][0x8a0] ;  /* 0x00011400ff0477ac */ /* 0x000ea40008000800 */
[----:B--2---:R-:W-:Y:S02]  /*0240*/  MOV R24, UR4 ;  /* 0x0000000400187c02 */ /* 0x004fe40008000f00 */
.L_x_2:
[----:B------:R-:W-:Y:S01]  /*0250*/  IMAD.U32 R0, RZ, RZ, UR18 ;  /* 0x00000012ff007e24 */ /* 0x000fe2000f8e00ff */
[----:B------:R-:W-:Y:S04]  /*0260*/  BSSY.RECONVERGENT B0, `(.L_x_4) ;  /* 0x000000c000007945 */ /* 0x000fe80003800200 */
[C---:B------:R-:W-:Y:S02]  /*0270*/  ISETP.NE.OR P1, PT, R0.reuse, 0x1, !P3 ;  /* 0x000000010000780c */ /* 0x040fe40005f25670 */
[----:B------:R-:W-:-:S11]  /*0280*/  ISETP.NE.OR P0, PT, R0, 0x3, !P3 ;  /* 0x000000030000780c */ /* 0x000fd60005f05670 */
[----:B------:R-:W-:Y:S05]  /*0290*/  @P1 BRA `(.L_x_5) ;  /* 0x0000000000201947 */ /* 0x000fea0003800000 */
[----:B------:R-:W3:Y:S02]  /*02a0*/  LDCU.64 UR4, c[0x0][0x348] ;  /* 0x00006900ff0477ac */ /* 0x000ee40008000a00 */
[----:B---3--:R-:W-:Y:S02]  /*02b0*/  UIADD3 UR6, UP1, UPT, UR4, 0x80, URZ ;  /* 0x0000008004067890 */ /* 0x008fe4000ff3e0ff */
[----:B------:R-:W-:Y:S02]  /*02c0*/  UIADD3 UR4, UP0, UPT, UR4, 0x180, URZ ;  /* 0x0000018004047890 */ /* 0x000fe4000ff1e0ff */
[----:B------:R-:W-:Y:S02]  /*02d0*/  UIADD3.X UR7, UPT, UPT, URZ, UR5, URZ, UP1, !UPT ;  /* 0x00000005ff077290 */ /* 0x000fe40008ffe4ff */
[----:B------:R-:W-:-:S07]  /*02e0*/  UIADD3.X UR5, UPT, UPT, URZ, UR5, URZ, UP0, !UPT ;  /* 0x00000005ff057290 */ /* 0x000fce00087fe4ff */
[----:B------:R3:W-:Y:S02]  /*02f0*/  UTMACCTL.PF [UR6] ;  /* 0x00000000060079b9 */ /* 0x0007e40008040000 */
[----:B------:R3:W-:Y:S02]  /*0300*/  UTMACCTL.PF [UR4] ;  /* 0x00000000040079b9 */ /* 0x0007e40008040000 */
[----:B---3--:R-:W-:Y:S01]  /*0310*/  NOP ;  /* 0x0000000000007918 */ /* 0x008fe20000000000 */
.L_x_5:
[----:B------:R-:W-:Y:S05]  /*0320*/  BSYNC.RECONVERGENT B0 ;  /* 0x0000000000007941 */ /* 0x000fea0003800200 */
.L_x_4:
[----:B------:R-:W-:Y:S04]  /*0330*/  BSSY.RECONVERGENT B0, `(.L_x_6) ;  /* 0x000000a000007945 */ /* 0x000fe80003800200 */
        /* <DEDUP_REMOVED lines=9> */
.L_x_7:
[----:B------:R-:W-:Y:S05]  /*03d0*/  BSYNC.RECONVERGENT B0 ;  /* 0x0000000000007941 */ /* 0x000fea0003800200 */
.L_x_6:
[----:B------:R-:W3:Y:S01]  /*03e0*/  LDCU.64 UR4, c[0x0][0x888] ;  /* 0x00011100ff0477ac */ /* 0x000ee20008000a00 */
[----:B------:R-:W-:Y:S02]  /*03f0*/  UISETP.EQ.U32.AND UP2, UPT, UR8, URZ, UPT ;  /* 0x000000ff0800728c */ /* 0x000fe4000bf42070 */
[----:B------:R-:W-:Y:S02]  /*0400*/  UPLOP3.LUT UP3, UPT, UPT, UPT, UPT, 0x80, 0x8 ;  /* 0x000000000008789c */ /* 0x000fe40003f6f070 */
[----:B---3--:R-:W-:-:S04]  /*0410*/  UISETP.NE.U32.AND UP0, UPT, UR4, URZ, UPT ;  /* 0x000000ff0400728c */ /* 0x008fc8000bf05070 */
[----:B------:R-:W-:-:S04]  /*0420*/  UISETP.NE.AND.EX UP1, UPT, UR5, URZ, UPT, UP0 ;  /* 0x000000ff0500728c */ /* 0x000fc8000bf25300 */
[----:B------:R-:W-:-:S04]  /*0430*/  UISETP.EQ.OR.EX UP4, UPT, UR9, URZ, !UP1, UP2 ;  /* 0x000000ff0900728c */ /* 0x000fc8000cf82720 */
[----:B------:R-:W-:-:S06]  /*0440*/  UP2UR UR4, UPR, URZ, 0x10 ;  /* 0x00000010ff047883 */ /* 0x000fcc0008000000 */
[----:B------:R-:W-:Y:S01]  /*0450*/  MOV R56, UR4 ;  /* 0x0000000400387c02 */ /* 0x000fe20008000f00 */
[----:B------:R-:W-:Y:S06]  /*0460*/  BRA.U !UP4, `(.L_x_8) ;  /* 0x000000010c207547 */ /* 0x000fec000b800000 */
[----:B------:R-:W-:Y:S01]  /*0470*/  UISETP.NE.U32.AND UP2, UPT, UR8, URZ, UPT ;  /* 0x000000ff0800728c */ /* 0x000fe2000bf45070 */
[----:B-----5:R-:W-:Y:S01]  /*0480*/  FSETP.NEU.AND P0, PT, R26, RZ, PT ;  /* 0x000000ff1a00720b */ /* 0x020fe20003f0d000 */
[----:B------:R-:W-:Y:S02]  /*0490*/  USEL UR4, URZ, 0xffffffff, UP1 ;  /* 0xffffffffff047887 */ /* 0x000fe40008800000 */
[----:B------:R-:W-:-:S10]  /*04a0*/  UISETP.NE.AND.EX UP2, UPT, UR9, URZ, UPT, UP2 ;  /* 0x000000ff0900728c */ /* 0x000fd4000bf45320 */
[----:B------:R-:W-:Y:S01]  /*04b0*/  VOTEU.ANY UP0, P0 ;  /* 0x0000000000ff7886 */ /* 0x000fe20000000100 */
[----:B------:R-:W-:-:S04]  /*04c0*/  @!UP2 USEL UR4, URZ, 0xffffffff, UP0 ;  /* 0xffffffffff04a887 */ /* 0x000fc80008000000 */
[----:B------:R-:W-:-:S04]  /*04d0*/  ULOP3.LUT UR4, UR4, 0x1, URZ, 0xc0, !UPT ;  /* 0x0000000104047892 */ /* 0x000fc8000f8ec0ff */
[----:B------:R-:W-:-:S11]  /*04e0*/  UISETP.NE.U32.AND UP3, UPT, UR4, 0x1, UPT ;  /* 0x000000010400788c */ /* 0x000fd6000bf65070 */
.L_x_8:
[----:B------:R-:W3:Y:S02]  /*04f0*/  SHFL.IDX PT, R2, R53, RZ, 0x1f ;  /* 0x00001fff35027589 */ /* 0x000ee400000e0000 */
[----:B---3--:R-:W-:-:S13]  /*0500*/  ISETP.NE.AND P0, PT, R2, RZ, PT ;  /* 0x000000ff0200720c */ /* 0x008fda0003f05270 */
[----:B------:R-:W-:Y:S05]  /*0510*/  @P0 BRA `(.L_x_9) ;  /* 0x0000000000a40947 */ /* 0x000fea0003800000 */
[----:B------:R-:W-:Y:S01]  /*0520*/  ELECT P0, URZ, PT ;  /* 0x0000000000ff782f */ /* 0x000fe20003800000 */
[----:B------:R-:W-:-:S12]  /*0530*/  BSSY.RECONVERGENT B0, `(.L_x_9) ;  /* 0x0000027000007945 */ /* 0x000fd80003800200 */
[----:B------:R-:W-:Y:S05]  /*0540*/  @!P0 BRA `(.L_x_10) ;  /* 0x0000000000948947 */ /* 0x000fea0003800000 */
[----:B------:R-:W3:Y:S01]  /*0550*/  S2UR UR4, SR_CgaCtaId ;  /* 0x00000000000479c3 */ /* 0x000ee20000008800 */
[----:B------:R-:W-:Y:S01]  /*0560*/  UMOV UR5, 0x400 ;  /* 0x0000040000057882 */ /* 0x000fe20000000000 */
[----:B------:R-:W-:Y:S01]  /*0570*/  UMOV UR8, 0x1 ;  /* 0x0000000100087882 */ /* 0x000fe20000000000 */
[----:B------:R-:W-:Y:S01]  /*0580*/  UMOV UR6, 0x8 ;  /* 0x0000000800067882 */ /* 0x000fe20000000000 */
[----:B------:R-:W-:-:S04]  /*0590*/  UIADD3 UR8, UPT, UPT, -UR8, 0x100000, URZ ;  /* 0x0010000008087890 */ /* 0x000fc8000fffe1ff */
[----:B------:R-:W-:Y:S02]  /*05a0*/  USHF.L.U32 UR9, UR8, 0xb, URZ ;  /* 0x0000000b08097899 */ /* 0x000fe400080006ff */
[----:B------:R-:W-:Y:S02]  /*05b0*/  USHF.L.U32 UR8, UR8, 0x1, URZ ;  /* 0x0000000108087899 */ /* 0x000fe400080006ff */
[----:B------:R-:W-:-:S04]  /*05c0*/  UIADD3 UR6, UPT, UPT, -UR6, 0x100000, URZ ;  /* 0x0010000006067890 */ /* 0x000fc8000fffe1ff */
[----:B------:R-:W-:Y:S02]  /*05d0*/  USHF.L.U32 UR7, UR6, 0xb, URZ ;  /* 0x0000000b06077899 */ /* 0x000fe400080006ff */
[----:B------:R-:W-:Y:S02]  /*05e0*/  USHF.L.U32 UR6, UR6, 0x1, URZ ;  /* 0x0000000106067899 */ /* 0x000fe400080006ff */
[----:B---3--:R-:W-:Y:S01]  /*05f0*/  ULEA UR4, UR4, UR5, 0x18 ;  /* 0x0000000504047291 */ /* 0x008fe2000f8ec0ff */
[----:B------:R-:W3:Y:S11]  /*0600*/  FENCE.VIEW.ASYNC.S ;  /* 0x00000000000073c6 */ /* 0x000ef60000000000 */
[----:B---3--:R3:W4:Y:S01]  /*0610*/  SYNCS.EXCH.64 URZ, [UR4], UR8 ;  /* 0x0000000804ff75b2 */ /* 0x0087220008000100 */
[----:B------:R3:W1:Y:S01]  /*0620*/  SYNCS.EXCH.64 URZ, [UR4+0x60], UR6 ;  /* 0x0000600604ff75b2 */ /* 0x0006620008000100 */
        /* <DEDUP_REMOVED lines=21> */
[----:B------:R3:W1:Y:S02]  /*0780*/  SYNCS.EXCH.64 URZ, [UR4+0xb8], UR6 ;  /* 0x0000b80604ff75b2 */ /* 0x0006640008000100 */
[----:B---34-:R-:W-:Y:S01]  /*0790*/  NOP ;  /* 0x0000000000007918 */ /* 0x018fe20000000000 */
.L_x_10:
[----:B------:R-:W-:Y:S05]  /*07a0*/  BSYNC.RECONVERGENT B0 ;  /* 0x0000000000007941 */ /* 0x000fea0003800200 */
.L_x_9:
[----:B------:R-:W3:Y:S01]  /*07b0*/  SHFL.IDX PT, R2, R53, RZ, 0x1f ;  /* 0x00001fff35027589 */ /* 0x000ee200000e0000 */
[----:B------:R-:W-:Y:S01]  /*07c0*/  NOP ;  /* 0x0000000000007918 */ /* 0x000fe20000000000 */
[----:B---3--:R-:W-:-:S13]  /*07d0*/  ISETP.NE.AND P0, PT, R2, 0x1, PT ;  /* 0x000000010200780c */ /* 0x008fda0003f05270 */
[----:B------:R-:W-:Y:S05]  /*07e0*/  @P0 BRA `(.L_x_11) ;  /* 0x0000000000500947 */ /* 0x000fea0003800000 */
        /* <DEDUP_REMOVED lines=9> */
[----:B------:R-:W-:Y:S01]  /*0880*/  USHF.L.U32 UR6, UR6, 0x1, URZ ;  /* 0x0000000106067899 */ /* 0x000fe200080006ff */
[----:B------:R-:W-:Y:S01]  /*0890*/  ELECT P0, URZ, PT ;  /* 0x0000000000ff782f */ /* 0x000fe20003800000 */
[----:B---3--:R-:W-:Y:S01]  /*08a0*/  ULEA UR4, UR4, UR5, 0x18 ;  /* 0x0000000504047291 */ /* 0x008fe2000f8ec0ff */
[----:B------:R-:W3:Y:S11]  /*08b0*/  FENCE.VIEW.ASYNC.S ;  /* 0x00000000000073c6 */ /* 0x000ef60000000000 */
[----:B---3--:R3:W4:Y:S01]  /*08c0*/  SYNCS.EXCH.64 URZ, [UR4+0xc0], UR8 ;  /* 0x0000c00804ff75b2 */ /* 0x0087220008000100 */
[----:B------:R3:W1:Y:S01]  /*08d0*/  SYNCS.EXCH.64 URZ, [UR4+0xd8], UR6 ;  /* 0x0000d80604ff75b2 */ /* 0x0006620008000100 */
[----:B------:R3:W1:Y:S01]  /*08e0*/  SYNCS.EXCH.64 URZ, [UR4+0xc8], UR8 ;  /* 0x0000c80804ff75b2 */ /* 0x0006620008000100 */
[----:B------:R3:W1:Y:S01]  /*08f0*/  SYNCS.EXCH.64 URZ, [UR4+0xe0], UR6 ;  /* 0x0000e00604ff75b2 */ /* 0x0006620008000100 */
[----:B------:R3:W1:Y:S01]  /*0900*/  SYNCS.EXCH.64 URZ, [UR4+0xd0], UR8 ;  /* 0x0000d00804ff75b2 */ /* 0x0006620008000100 */
[----:B------:R3:W1:Y:S01]  /*0910*/  SYNCS.EXCH.64 URZ, [UR4+0xe8], UR6 ;  /* 0x0000e80604ff75b2 */ /* 0x0006620008000100 */
[----:B------:R-:W-:Y:S01]  /*0920*/  NOP ;  /* 0x0000000000007918 */ /* 0x000fe20000000000 */
.L_x_11:
[----:B------:R-:W2:Y:S01]  /*0930*/  SHFL.IDX PT, R2, R53, RZ, 0x1f ;  /* 0x00001fff35027589 */ /* 0x000ea200000e0000 */
[----:B------:R-:W-:Y:S01]  /*0940*/  NOP ;  /* 0x0000000000007918 */ /* 0x000fe20000000000 */
[----:B--2---:R-:W-:-:S13]  /*0950*/  ISETP.NE.AND P0, PT, R2, 0x3, PT ;  /* 0x000000030200780c */ /* 0x004fda0003f05270 */
[----:B------:R-:W-:Y:S05]  /*0960*/  @P0 BRA `(.L_x_12) ;  /* 0x0000000000300947 */ /* 0x000fea0003800000 */
[----:B---3--:R-:W2:Y:S01]  /*0970*/  S2UR UR4, SR_CgaCtaId ;  /* 0x00000000000479c3 */ /* 0x008ea20000008800 */
[----:B------:R-:W-:Y:S01]  /*0980*/  UMOV UR6, 0x400 ;  /* 0x0000040000067882 */ /* 0x000fe20000000000 */
[----:B------:R-:W-:Y:S01]  /*0990*/  UMOV UR5, 0x20 ;  /* 0x0000002000057882 */ /* 0x000fe20000000000 */
[----:B------:R-:W-:Y:S01]  /*09a0*/  ELECT P0, URZ, PT ;  /* 0x0000000000ff782f */ /* 0x000fe20003800000 */
[----:B--2---:R-:W-:Y:S02]  /*09b0*/  ULEA UR6, UR4, UR6, 0x18 ;  /* 0x0000000604067291 */ /* 0x004fe4000f8ec0ff */
[----:B------:R-:W-:-:S04]  /*09c0*/  UIADD3 UR4, UPT, UPT, -UR5, 0x100000, URZ ;  /* 0x0010000005047890 */ /* 0x000fc8000fffe1ff */
[----:B------:R-:W-:Y:S02]  /*09d0*/  USHF.L.U32 UR5, UR4, 0xb, URZ ;  /* 0x0000000b04057899 */ /* 0x000fe400080006ff */
[----:B------:R-:W-:Y:S01]  /*09e0*/  USHF.L.U32 UR4, UR4, 0x1, URZ ;  /* 0x0000000104047899 */ /* 0x000fe200080006ff */
[----:B------:R-:W2:Y:S11]  /*09f0*/  FENCE.VIEW.ASYNC.S ;  /* 0x00000000000073c6 */ /* 0x000eb60000000000 */
[----:B--2---:R2:W3:Y:S01]  /*0a00*/  SYNCS.EXCH.64 URZ, [UR6+0xf0], UR4 ;  /* 0x0000f00406ff75b2 */ /* 0x0044e20008000100 */
[----:B------:R2:W1:Y:S01]  /*0a10*/  SYNCS.EXCH.64 URZ, [UR6+0xf8], UR4 ;  /* 0x0000f80406ff75b2 */ /* 0x0004620008000100 */
[----:B------:R-:W-:Y:S01]  /*0a20*/  NOP ;  /* 0x0000000000007918 */ /* 0x000fe20000000000 */
.L_x_12:
[----:B------:R-:W4:Y:S01]  /*0a30*/  SHFL.IDX PT, R2, R53, RZ, 0x1f ;  /* 0x00001fff35027589 */ /* 0x000f2200000e0000 */
[----:B------:R-:W-:Y:S01]  /*0a40*/  NOP ;  /* 0x0000000000007918 */ /* 0x000fe20000000000 */
[----:B----4-:R-:W-:-:S13]  /*0a50*/  ISETP.NE.AND P0, PT, R2, 0x4, PT ;  /* 0x000000040200780c */ /* 0x010fda0003f05270 */
[----:B------:R-:W-:Y:S05]  /*0a60*/  @P0 BRA `(.L_x_13) ;  /* 0x00000000004c0947 */ /* 0x000fea0003800000 */
[----:B--23--:R-:W2:Y:S01]  /*0a70*/  S2UR UR6, SR_CgaCtaId ;  /* 0x00000000000679c3 */ /* 0x00cea20000008800 */
[----:B------:R-:W-:Y:S01]  /*0a80*/  UMOV UR4, 0x720 ;  /* 0x0000072000047882 */ /* 0x000fe20000000000 */
[----:B------:R-:W-:Y:S01]  /*0a90*/  UMOV UR5, 0x400 ;  /* 0x0000040000057882 */ /* 0x000fe20000000000 */
[----:B------:R-:W-:Y:S01]  /*0aa0*/  USEL UR4, UR4, 0x620, UP3 ;  /* 0x0000062004047887 */ /* 0x000fe20009800000 */
[----:B------:R-:W-:Y:S01]  /*0ab0*/  UMOV UR8, 0x1 ;  /* 0x0000000100087882 */ /* 0x000fe20000000000 */
[----:B------:R-:W-:Y:S01]  /*0ac0*/  ELECT P0, URZ, PT ;  /* 0x0000000000ff782f */ /* 0x000fe20003800000 */
[----:B------:R-:W-:-:S04]  /*0ad0*/  UIADD3 UR8, UPT, UPT, -UR8, 0x100000, URZ ;  /* 0x0010000008087890 */ /* 0x000fc8000fffe1ff */
[----:B------:R-:W-:Y:S02]  /*0ae0*/  USHF.L.U32 UR9, UR8, 0xb, URZ ;  /* 0x0000000b08097899 */ /* 0x000fe400080006ff */
[----:B------:R-:W-:Y:S02]  /*0af0*/  USHF.L.U32 UR8, UR8, 0x1, URZ ;  /* 0x0000000108087899 */ /* 0x000fe400080006ff */
[----:B--2---:R-:W-:Y:S02]  /*0b00*/  ULEA UR6, UR6, UR5, 0x18 ;  /* 0x0000000506067291 */ /* 0x004fe4000f8ec0ff */
[----:B------:R-:W-:-:S04]  /*0b10*/  UIADD3 UR4, UPT, UPT, -UR4, 0x100000, URZ ;  /* 0x0010000004047890 */ /* 0x000fc8000fffe1ff */
[----:B------:R-:W-:Y:S02]  /*0b20*/  USHF.L.U32 UR5, UR4, 0xb, URZ ;  /* 0x0000000b04057899 */ /* 0x000fe400080006ff */
[----:B------:R-:W-:Y:S01]  /*0b30*/  USHF.L.U32 UR4, UR4, 0x1, URZ ;  /* 0x0000000104047899 */ /* 0x000fe200080006ff */
[----:B------:R-:W2:Y:S03]  /*0b40*/  FENCE.VIEW.ASYNC.S ;  /* 0x00000000000073c6 */ /* 0x000ea60000000000 */
[----:B--2---:R4:W2:Y:S08]  /*0b50*/  SYNCS.EXCH.64 URZ, [UR6+0x100], UR8 ;  /* 0x0001000806ff75b2 */ /* 0x0048b00008000100 */
[----:B------:R4:W3:Y:S01]  /*0b60*/  SYNCS.EXCH.64 URZ, [UR6+0x110], UR4 ;  /* 0x0001100406ff75b2 */ /* 0x0008e20008000100 */
[----:B------:R4:W1:Y:S01]  /*0b70*/  SYNCS.EXCH.64 URZ, [UR6+0x108], UR8 ;  /* 0x0001080806ff75b2 */ /* 0x0008620008000100 */
[----:B------:R4:W1:Y:S02]  /*0b80*/  SYNCS.EXCH.64 URZ, [UR6+0x118], UR4 ;  /* 0x0001180406ff75b2 */ /* 0x0008640008000100 */
[----:B----4-:R-:W-:Y:S01]  /*0b90*/  NOP ;  /* 0x0000000000007918 */ /* 0x010fe20000000000 */
.L_x_13:
[----:B------:R-:W4:Y:S01]  /*0ba0*/  SHFL.IDX PT, R2, R53, RZ, 0x1f ;  /* 0x00001fff35027589 */ /* 0x000f2200000e0000 */
[----:B------:R-:W-:Y:S01]  /*0bb0*/  NOP ;  /* 0x0000000000007918 */ /* 0x000fe20000000000 */
[----:B----4-:R-:W-:-:S13]  /*0bc0*/  ISETP.NE.AND P0, PT, R2, 0x5, PT ;  /* 0x000000050200780c */ /* 0x010fda0003f05270 */
[----:B------:R-:W-:Y:S05]  /*0bd0*/  @P0 BRA `(.L_x_14) ;  /* 0x0000000000580947 */ /* 0x000fea0003800000 */
[----:B--23--:R-:W2:Y:S01]  /*0be0*/  S2UR UR4, SR_CgaCtaId ;  /* 0x00000000000479c3 */ /* 0x00cea20000008800 */
        /* <DEDUP_REMOVED lines=10> */
[----:B--2---:R-:W-:Y:S01]  /*0c90*/  ULEA UR4, UR4, UR5, 0x18 ;  /* 0x0000000504047291 */ /* 0x004fe2000f8ec0ff */
[----:B------:R-:W2:Y:S11]  /*0ca0*/  FENCE.VIEW.ASYNC.S ;  /* 0x00000000000073c6 */ /* 0x000eb60000000000 */
[----:B--2---:R4:W2:Y:S01]  /*0cb0*/  SYNCS.EXCH.64 URZ, [UR4+0x120], UR8 ;  /* 0x0001200804ff75b2 */ /* 0x0048a20008000100 */
[----:B------:R4:W3:Y:S01]  /*0cc0*/  SYNCS.EXCH.64 URZ, [UR4+0x140], UR6 ;  /* 0x0001400604ff75b2 */ /* 0x0008e20008000100 */
[----:B------:R4:W1:Y:S01]  /*0cd0*/  SYNCS.EXCH.64 URZ, [UR4+0x128], UR8 ;  /* 0x0001280804ff75b2 */ /* 0x0008620008000100 */
[----:B------:R4:W1:Y:S01]  /*0ce0*/  SYNCS.EXCH.64 URZ, [UR4+0x148], UR6 ;  /* 0x0001480604ff75b2 */ /* 0x0008620008000100 */
[----:B------:R4:W1:Y:S01]  /*0cf0*/  SYNCS.EXCH.64 URZ, [UR4+0x130], UR8 ;  /* 0x0001300804ff75b2 */ /* 0x0008620008000100 */
[----:B------:R4:W1:Y:S01]  /*0d00*/  SYNCS.EXCH.64 URZ, [UR4+0x150], UR6 ;  /* 0x0001500604ff75b2 */ /* 0x0008620008000100 */
[----:B------:R4:W1:Y:S01]  /*0d10*/  SYNCS.EXCH.64 URZ, [UR4+0x138], UR8 ;  /* 0x0001380804ff75b2 */ /* 0x0008620008000100 */
[----:B------:R4:W1:Y:S02]  /*0d20*/  SYNCS.EXCH.64 URZ, [UR4+0x158], UR6 ;  /* 0x0001580604ff75b2 */ /* 0x0008640008000100 */
[----:B----4-:R-:W-:Y:S01]  /*0d30*/  NOP ;  /* 0x0000000000007918 */ /* 0x010fe20000000000 */
.L_x_14:
[----:B------:R-:W4:Y:S01]  /*0d40*/  SHFL.IDX PT, R2, R53, RZ, 0x1f ;  /* 0x00001fff35027589 */ /* 0x000f2200000e0000 */
[----:B------:R-:W1:Y:S01]  /*0d50*/  S2UR UR54, SR_CgaCtaId ;  /* 0x00000000003679c3 */ /* 0x000e620000008800 */
[----:B------:R-:W-:Y:S01]  /*0d60*/  NOP ;  /* 0x0000000000007918 */ /* 0x000fe20000000000 */
[----:B----4-:R-:W-:-:S13]  /*0d70*/  ISETP.NE.AND P0, PT, R2, 0x3, PT ;  /* 0x000000030200780c */ /* 0x010fda0003f05270 */
[----:B-1----:R-:W-:Y:S05]  /*0d80*/  @P0 BRA `(.L_x_15) ;  /* 0x0000000000340947 */ /* 0x002fea0003800000 */
[----:B--23--:R-:W-:Y:S01]  /*0d90*/  UMOV UR4, 0x400 ;  /* 0x0000040000047882 */ /* 0x00cfe20000000000 */
[----:B------:R-:W-:Y:S01]  /*0da0*/  UMOV UR6, 0x20 ;  /* 0x0000002000067882 */ /* 0x000fe20000000000 */
[----:B------:R-:W-:Y:S02]  /*0db0*/  ULEA UR4, UR54, UR4, 0x18 ;  /* 0x0000000436047291 */ /* 0x000fe4000f8ec0ff */
[----:B------:R-:W-:-:S04]  /*0dc0*/  UIADD3 UR6, UPT, UPT, -UR6, 0x100000, URZ ;  /* 0x0010000006067890 */ /* 0x000fc8000fffe1ff */
[----:B------:R-:W-:Y:S02]  /*0dd0*/  USHF.L.U32 UR7, UR6, 0xb, URZ ;  /* 0x0000000b06077899 */ /* 0x000fe400080006ff */
[----:B------:R-:W-:Y:S01]  /*0de0*/  USHF.L.U32 UR6, UR6, 0x1, URZ ;  /* 0x0000000106067899 */ /* 0x000fe200080006ff */
[----:B------:R-:W-:Y:S01]  /*0df0*/  ELECT P0, URZ, PT ;  /* 0x0000000000ff782f */ /* 0x000fe20003800000 */
[----:B------:R-:W1:Y:S10]  /*0e00*/  FENCE.VIEW.ASYNC.S ;  /* 0x00000000000073c6 */ /* 0x000e740000000000 */
[----:B-1----:R1:W4:Y:S01]  /*0e10*/  SYNCS.EXCH.64 URZ, [UR4+0x160], UR6 ;  /* 0x0001600604ff75b2 */ /* 0x0023220008000100 */
[----:B------:R1:W2:Y:S01]  /*0e20*/  SYNCS.EXCH.64 URZ, [UR4+0x170], UR6 ;  /* 0x0001700604ff75b2 */ /* 0x0002a20008000100 */
[----:B------:R1:W3:Y:S01]  /*0e30*/  SYNCS.EXCH.64 URZ, [UR4+0x168], UR6 ;  /* 0x0001680604ff75b2 */ /* 0x0002e20008000100 */
[----:B------:R1:W1:Y:S01]  /*0e40*/  SYNCS.EXCH.64 URZ, [UR4+0x178], UR6 ;  /* 0x0001780604ff75b2 */ /* 0x0002620008000100 */
[----:B------:R-:W-:Y:S01]  /*0e50*/  NOP ;  /* 0x0000000000007918 */ /* 0x000fe20000000000 */
.L_x_15:
[----:B-123--:R-:W1:Y:S01]  /*0e60*/  LDCU UR4, c[0x0][0x36c] ;  /* 0x00006d80ff0477ac */ /* 0x00ee620008000800 */
[----:B------:R-:W-:Y:S01]  /*0e70*/  ISETP.NE.OR P3, PT, R0, 0x2, !P3 ;  /* 0x000000020000780c */ /* 0x000fe20005f65670 */
[----:B------:R-:W-:Y:S01]  /*0e80*/  NOP ;  /* 0x0000000000007918 */ /* 0x000fe20000000000 */
[----:B------:R-:W-:Y:S01]  /*0e90*/  LOP3.LUT R0, R63, 0x1f, RZ, 0xc0, !PT ;  /* 0x0000001f3f007812 */ /* 0x000fe200078ec0ff */
[----:B------:R-:W-:Y:S02]  /*0ea0*/  UISETP.NE.AND UP4, UPT, UR18, 0x2, UPT ;  /* 0x000000021200788c */ /* 0x000fe4000bf85270 */
[----:B------:R-:W-:Y:S02]  /*0eb0*/  UISETP.NE.AND UP5, UPT, UR18, URZ, UPT ;  /* 0x000000ff1200728c */ /* 0x000fe4000bfa5270 */
[----:B-1----:R-:W-:-:S09]  /*0ec0*/  UISETP.EQ.U32.AND UP6, UPT, UR4, 0x1, UPT ;  /* 0x000000010400788c */ /* 0x002fd2000bfc2070 */
[----:B------:R-:W-:Y:S05]  /*0ed0*/  BRA.U !UP6, `(.L_x_16) ;  /* 0x000000010e087547 */ /* 0x000fea000b800000 */
[----:B----4-:R-:W-:Y:S01]  /*0ee0*/  UCGABAR_ARV ;  /* 0x00000000000079c7 */ /* 0x010fe20008000000 */
[----:B------:R-:W-:Y:S05]  /*0ef0*/  BRA `(.L_x_17) ;  /* 0x0000000000047947 */ /* 0x000fea0003800000 */
.L_x_16:
[----:B----4-:R-:W-:Y:S01]  /*0f00*/  NOP ;  /* 0x0000000000007918 */ /* 0x010fe20000000000 */
.L_x_17:
[----:B------:R-:W1:Y:S01]  /*0f10*/  S2UR UR26, SR_CTAID.X ;  /* 0x00000000001a79c3 */ /* 0x000e620000002500 */
[----:B------:R-:W-:-:S05]  /*0f20*/  CS2R.32 R55, SR_CgaSize ;  /* 0x0000000000377805 */ /* 0x000fca0000008a00 */
[----:B------:R-:W-:-:S05]  /*0f30*/  IMAD R55, R55, -0xa0, RZ ;  /* 0xffffff6037377824 */ /* 0x000fca00078e02ff */
[----:B------:R-:W-:-:S14]  /*0f40*/  R2UR UR5, R55 ;  /* 0x00000000370572ca */ /* 0x000fdc00000e0000 */
[----:B------:R-:W2:Y:S01]  /*0f50*/  LDCU UR5, c[0x0][UR5+0x2b0] ;  /* 0x00005600050577ac */ /* 0x000ea20008000800 */
[----:B------:R-:W-:-:S05]  /*0f60*/  CS2R.32 R55, SR_CgaSize ;  /* 0x0000000000377805 */ /* 0x000fca0000008a00 */
[----:B------:R-:W-:-:S05]  /*0f70*/  IMAD R55, R55, -0xa0, RZ ;  /* 0xffffff6037377824 */ /* 0x000fca00078e02ff */
[----:B------:R-:W-:-:S14]  /*0f80*/  R2UR UR4, R55 ;  /* 0x00000000370472ca */ /* 0x000fdc00000e0000 */
[----:B------:R-:W3:Y:S01]  /*0f90*/  LDCU UR4, c[0x0][UR4+0x2b4] ;  /* 0x00005680040477ac */ /* 0x000ee20008000800 */
[----:B------:R-:W4:Y:S01]  /*0fa0*/  S2UR UR30, SR_CTAID.Y ;  /* 0x00000000001e79c3 */ /* 0x000f220000002600 */
[----:B------:R-:W-:-:S05]  /*0fb0*/  CS2R.32 R55, SR_CgaSize ;  /* 0x0000000000377805 */ /* 0x000fca0000008a00 */
[----:B------:R-:W-:-:S05]  /*0fc0*/  IMAD R55, R55, -0xa0, RZ ;  /* 0xffffff6037377824 */ /* 0x000fca00078e02ff */
[----:B------:R-:W-:-:S14]  /*0fd0*/  R2UR UR6, R55 ;  /* 0x00000000370672ca */ /* 0x000fdc00000e0000 */
[----:B------:R-:W3:Y:S01]  /*0fe0*/  LDCU UR6, c[0x0][UR6+0x2a0] ;  /* 0x00005400060677ac */ /* 0x000ee20008000800 */
[----:B------:R-:W-:-:S05]  /*0ff0*/  CS2R.32 R55, SR_CgaSize ;  /* 0x0000000000377805 */ /* 0x000fca0000008a00 */
[----:B------:R-:W-:-:S05]  /*1000*/  IMAD R55, R55, -0xa0, RZ ;  /* 0xffffff6037377824 */ /* 0x000fca00078e02ff */
[----:B------:R-:W-:-:S14]  /*1010*/  R2UR UR7, R55 ;  /* 0x00000000370772ca */ /* 0x000fdc00000e0000 */
[----:B------:R-:W3:Y:S01]  /*1020*/  LDCU UR7, c[0x0][UR7+0x2a4] ;  /* 0x00005480070777ac */ /* 0x000ee20008000800 */
[----:B------:R-:W-:Y:S01]  /*1030*/  USHF.L.U32 UR24, UR54, 0x8, URZ ;  /* 0x0000000836187899 */ /* 0x000fe200080006ff */
[----:B------:R-:W3:Y:S01]  /*1040*/  LDCU UR19, c[0x0][0xb24] ;  /* 0x00016480ff1377ac */ /* 0x000ee20008000800 */
[----:B------:R-:W3:Y:S01]  /*1050*/  LDCU UR42, c[0x0][0xb24] ;  /* 0x00016480ff2a77ac */ /* 0x000ee20008000800 */
[----:B-1----:R-:W-:Y:S01]  /*1060*/  I2FP.F32.U32 R3, UR26 ;  /* 0x0000001a00037c45 */ /* 0x002fe20008201000 */
[----:B------:R-:W1:Y:S04]  /*1070*/  LDCU UR22, c[0x0][0xb30] ;  /* 0x00016600ff1677ac */ /* 0x000e680008000800 */
[----:B--2---:R-:W-:Y:S01]  /*1080*/  FMUL R3, R3, UR5 ;  /* 0x0000000503037c20 */ /* 0x004fe20008400000 */
[----:B------:R-:W-:Y:S01]  /*1090*/  ULOP3.LUT UR24, UR24, 0x700, URZ, 0xc0, !UPT ;  /* 0x0000070018187892 */ /* 0x000fe2000f8ec0ff */
[----:B----4-:R-:W-:-:S04]  /*10a0*/  I2FP.F32.U32 R2, UR30 ;  /* 0x0000001e00027c45 */ /* 0x010fc80008201000 */
[----:B------:R-:W2:Y:S01]  /*10b0*/  F2I.U32.TRUNC.NTZ R3, R3 ;  /* 0x0000000300037305 */ /* 0x000ea2000020f000 */
[----:B---3--:R-:W-:-:S07]  /*10c0*/  FMUL R2, R2, UR4 ;  /* 0x0000000402027c20 */ /* 0x008fce0008400000 */
[----:B------:R-:W3:Y:S01]  /*10d0*/  F2I.U32.TRUNC.NTZ R2, R2 ;  /* 0x0000000200027305 */ /* 0x000ee2000020f000 */
[----:B--2---:R-:W-:Y:S02]  /*10e0*/  R2UR UR5, R3 ;  /* 0x00000000030572ca */ /* 0x004fe400000e0000 */
[----:B---3--:R-:W-:Y:S02]  /*10f0*/  R2UR UR4, R2 ;  /* 0x00000000020472ca */ /* 0x008fe400000e0000 */
[----:B------:R-:W-:-:S09]  /*1100*/  PRMT R2, RZ, 0x7610, R2 ;  /* 0x00007610ff027816 */ /* 0x000fd20000000002 */
[----:B------:R-:W-:-:S04]  /*1110*/  UIADD3 UR5, UPT, UPT, -UR5, URZ, URZ ;  /* 0x000000ff05057290 */ /* 0x000fc8000fffe1ff */
[----:B------:R-:W-:Y:S02]  /*1120*/  UIMAD UR5, UR6, UR5, UR26 ;  /* 0x00000005060572a4 */ /* 0x000fe4000f8e021a */
[----:B------:R-:W-:-:S04]  /*1130*/  UIADD3 UR4, UPT, UPT, -UR4, URZ, URZ ;  /* 0x000000ff04047290 */ /* 0x000fc8000fffe1ff */
[----:B------:R-:W-:Y:S01]  /*1140*/  IMAD.U32 R55, RZ, RZ, UR5 ;  /* 0x00000005ff377e24 */ /* 0x000fe2000f8e00ff */
[----:B------:R-:W-:-:S06]  /*1150*/  UIMAD UR4, UR7, UR4, UR30 ;  /* 0x00000004070472a4 */ /* 0x000fcc000f8e021e */
[----:B------:R-:W-:Y:S01]  /*1160*/  IMAD.U32 R54, RZ, RZ, UR4 ;  /* 0x00000004ff367e24 */ /* 0x000fe2000f8e00ff */
[----:B-1----:R-:W-:Y:S06]  /*1170*/  BRA.U UP5, `(.L_x_18) ;  /* 0x0000000105807547 */ /* 0x002fec000b800000 */
[----:B------:R-:W-:Y:S02]  /*1180*/  R2UR UR9, R54 ;  /* 0x00000000360972ca */ /* 0x000fe400000e0000 */
[----:B------:R-:W-:-:S11]  /*1190*/  R2UR UR14, R55 ;  /* 0x00000000370e72ca */ /* 0x000fd600000e0000 */
[----:B------:R-:W-:-:S04]  /*11a0*/  UISETP.NE.AND UP0, UPT, UR9, URZ, UPT ;  /* 0x000000ff0900728c */ /* 0x000fc8000bf05270 */
[----:B------:R-:W-:Y:S02]  /*11b0*/  USEL UR5, URZ, 0x2, UP0 ;  /* 0x00000002ff057887 */ /* 0x000fe40008000000 */
[----:B------:R-:W-:Y:S02]  /*11c0*/  USEL UR4, URZ, 0x4, UP0 ;  /* 0x00000004ff047887 */ /* 0x000fe40008000000 */
[----:B------:R-:W-:Y:S02]  /*11d0*/  USEL UR7, URZ, 0x8, UP0 ;  /* 0x00000008ff077887 */ /* 0x000fe40008000000 */
[----:B------:R-:W-:Y:S02]  /*11e0*/  USEL UR6, URZ, 0x10, UP0 ;  /* 0x00000010ff067887 */ /* 0x000fe40008000000 */
[----:B------:R-:W-:Y:S02]  /*11f0*/  USEL UR8, URZ, 0x20, UP0 ;  /* 0x00000020ff087887 */ /* 0x000fe40008000000 */
[----:B------:R-:W-:-:S02]  /*1200*/  USEL UR12, URZ, 0x40, UP0 ;  /* 0x00000040ff0c7887 */ /* 0x000fc40008000000 */
[----:B------:R-:W-:Y:S02]  /*1210*/  USEL UR13, URZ, 0x80, UP0 ;  /* 0x00000080ff0d7887 */ /* 0x000fe40008000000 */
[----:B------:R-:W-:-:S04]  /*1220*/  UISETP.NE.AND UP0, UPT, UR9, URZ, UPT ;  /* 0x000000ff0900728c */ /* 0x000fc8000bf05270 */
[----:B------:R-:W-:-:S04]  /*1230*/  UISETP.EQ.OR UP0, UPT, UR14, URZ, !UP0 ;  /* 0x000000ff0e00728c */ /* 0x000fc8000c702670 */
[----:B------:R-:W-:Y:S02]  /*1240*/  USEL UR11, URZ, 0x1, !UP0 ;  /* 0x00000001ff0b7887 */ /* 0x000fe4000c000000 */
[----:B------:R-:W-:-:S04]  /*1250*/  UISETP.NE.AND UP0, UPT, UR14, 0x1, UPT ;  /* 0x000000010e00788c */ /* 0x000fc8000bf05270 */
[----:B------:R-:W-:Y:S02]  /*1260*/  USEL UR10, UR5, 0x2, UP0 ;  /* 0x00000002050a7887 */ /* 0x000fe40008000000 */
[----:B------:R-:W-:-:S04]  /*1270*/  UISETP.NE.AND UP0, UPT, UR14, 0x2, UPT ;  /* 0x000000020e00788c */ /* 0x000fc8000bf05270 */
[----:B------:R-:W-:Y:S02]  /*1280*/  USEL UR4, UR4, 0x4, UP0 ;  /* 0x0000000404047887 */ /* 0x000fe40008000000 */
[----:B------:R-:W-:Y:S02]  /*1290*/  UISETP.NE.AND UP0, UPT, UR14, 0x3, UPT ;  /* 0x000000030e00788c */ /* 0x000fe4000bf05270 */
[----:B------:R-:W-:Y:S02]  /*12a0*/  UIADD3 UR4, UPT, UPT, UR4, UR10, UR11 ;  /* 0x0000000a04047290 */ /* 0x000fe4000fffe00b */
        /* <DEDUP_REMOVED lines=10> */
[----:B------:R-:W-:-:S04]  /*1350*/  USEL UR5, UR13, 0x80, UP0 ;  /* 0x000000800d057887 */ /* 0x000fc80008000000 */
[----:B------:R-:W-:-:S06]  /*1360*/  UIADD3 UR4, UPT, UPT, UR4, UR5, URZ ;  /* 0x0000000504047290 */ /* 0x000fcc000fffe0ff */
[----:B------:R-:W-:-:S07]  /*1370*/  IMAD.U32 R2, RZ, RZ, UR4 ;  /* 0x00000004ff027e24 */ /* 0x000fce000f8e00ff */
.L_x_18:
[----:B------:R-:W1:Y:S01]  /*1380*/  S2UR UR36, SR_CTAID.Z ;  /* 0x00000000002479c3 */ /* 0x000e620000002700 */
[----:B------:R-:W-:-:S09]  /*1390*/  UISETP.GE.AND UP0, UPT, UR19, 0x1, UPT ;  /* 0x000000011300788c */ /* 0x000fd2000bf06270 */
[----:B------:R-:W-:Y:S05]  /*13a0*/  BRA.U !UP0, `(.L_x_19) ;  /* 0x0000000108d07547 */ /* 0x000fea000b800000 */
[----:B------:R-:W2:Y:S01]  /*13b0*/  LDCU UR20, c[0x0][0xb0c] ;  /* 0x00016180ff1477ac */ /* 0x000ea20008000800 */
[----:B------:R-:W3:Y:S01]  /*13c0*/  LDCU.128 UR12, c[0x0][0xb10] ;  /* 0x00016200ff0c77ac */ /* 0x000ee20008000c00 */
[----:B------:R-:W4:Y:S01]  /*13d0*/  LDCU UR6, c[0x0][0x370] ;  /* 0x00006e00ff0677ac */ /* 0x000f220008000800 */
[----:B------:R-:W1:Y:S01]  /*13e0*/  LDCU UR7, c[0x0][0x374] ;  /* 0x00006e80ff0777ac */ /* 0x000e620008000800 */
[----:B------:R-:W1:Y:S01]  /*13f0*/  LDCU UR21, c[0x0][0xb20] ;  /* 0x00016400ff1577ac */ /* 0x000e620008000800 */
[----:B--2---:R-:W-:Y:S02]  /*1400*/  UISETP.NE.AND UP0, UPT, UR20, 0x1, UPT ;  /* 0x000000011400788c */ /* 0x004fe4000bf05270 */
[----:B---3--:R-:W-:Y:S01]  /*1410*/  UIMAD.WIDE.U32 UR4, UR26, UR12, URZ ;  /* 0x0000000c1a0472a5 */ /* 0x008fe2000f8e00ff */
[----:B------:R-:W2:Y:S01]  /*1420*/  LDCU.64 UR8, c[0x0][0xb28] ;  /* 0x00016500ff0877ac */ /* 0x000ea20008000a00 */
[----:B----4-:R-:W-:Y:S02]  /*1430*/  UIMAD.WIDE.U32 UR10, UR6, UR12, URZ ;  /* 0x0000000c060a72a5 */ /* 0x010fe4000f8e00ff */
[----:B------:R-:W-:-:S02]  /*1440*/  USHF.R.U32.HI UR5, URZ, UR13, UR5 ;  /* 0x0000000dff057299 */ /* 0x000fc40008011605 */
[----:B------:R-:W-:Y:S02]  /*1450*/  UISETP.NE.AND UP2, UPT, UR19, 0x1, UPT ;  /* 0x000000011300788c */ /* 0x000fe4000bf45270 */
[----:B------:R-:W-:Y:S01]  /*1460*/  USEL UR5, UR26, UR5, !UP0 ;  /* 0x000000051a057287 */ /* 0x000fe2000c000000 */
[----:B------:R-:W-:Y:S01]  /*1470*/  UMOV UR10, UR11 ;  /* 0x0000000b000a7c82 */ /* 0x000fe20008000000 */
[----:B------:R-:W-:Y:S02]  /*1480*/  UIMAD.WIDE.U32 UR16, UR30, UR15, URZ ;  /* 0x0000000f1e1072a5 */ /* 0x000fe4000f8e00ff */
[----:B------:R-:W-:Y:S02]  /*1490*/  @UP0 USHF.R.U32.HI UR6, URZ, UR13, UR10 ;  /* 0x0000000dff060299 */ /* 0x000fe4000801160a */
[----:B------:R-:W-:Y:S02]  /*14a0*/  UISETP.NE.AND UP0, UPT, UR14, 0x1, UPT ;  /* 0x000000010e00788c */ /* 0x000fe4000bf05270 */
[----:B-1----:R-:W-:-:S02]  /*14b0*/  UIMAD.WIDE.U32 UR10, UR7, UR15, URZ ;  /* 0x0000000f070a72a5 */ /* 0x002fc4000f8e00ff */
[----:B--2---:R-:W-:Y:S01]  /*14c0*/  UIMAD.WIDE.U32 UR12, UR6, UR8, URZ ;  /* 0x00000008060c72a5 */ /* 0x004fe2000f8e00ff */
[----:B------:R-:W-:Y:S02]  /*14d0*/  UMOV UR4, UR17 ;  /* 0x0000001100047c82 */ /* 0x000fe40008000000 */
[----:B------:R-:W-:Y:S02]  /*14e0*/  USHF.R.U32.HI UR4, URZ, UR21, UR4 ;  /* 0x00000015ff047299 */ /* 0x000fe40008011604 */
[----:B------:R-:W-:Y:S02]  /*14f0*/  UMOV UR10, UR11 ;  /* 0x0000000b000a7c82 */ /* 0x000fe40008000000 */
[----:B------:R-:W-:Y:S01]  /*1500*/  UMOV UR12, UR13 ;  /* 0x0000000d000c7c82 */ /* 0x000fe20008000000 */
[----:B------:R-:W-:Y:S02]  /*1510*/  @UP0 USHF.R.U32.HI UR7, URZ, UR21, UR10 ;  /* 0x00000015ff070299 */ /* 0x000fe4000801160a */
[----:B------:R-:W-:-:S02]  /*1520*/  USEL UR4, UR30, UR4, !UP0 ;  /* 0x000000041e047287 */ /* 0x000fc4000c000000 */
[----:B------:R-:W-:Y:S02]  /*1530*/  UIMAD.WIDE.U32 UR10, UR7, UR8, URZ ;  /* 0x00000008070a72a5 */ /* 0x000fe4000f8e00ff */
[----:B------:R-:W-:Y:S02]  /*1540*/  @UP2 USHF.R.U32.HI UR6, URZ, UR9, UR12 ;  /* 0x00000009ff062299 */ /* 0x000fe4000801160c */
[----:B------:R-:W-:-:S03]  /*1550*/  UIMAD.WIDE.U32 UR12, UR4, UR8, URZ ;  /* 0x00000008040c72a5 */ /* 0x000fc6000f8e00ff */
[----:B------:R-:W-:Y:S02]  /*1560*/  UMOV UR10, UR11 ;  /* 0x0000000b000a7c82 */ /* 0x000fe40008000000 */
[----:B------:R-:W-:Y:S02]  /*1570*/  @UP2 USHF.R.U32.HI UR7, URZ, UR9, UR10 ;  /* 0x00000009ff072299 */ /* 0x000fe4000801160a */
[----:B------:R-:W-:Y:S02]  /*1580*/  UIMAD UR10, UR6, UR19, URZ ;  /* 0x00000013060a72a4 */ /* 0x000fe4000f8e02ff */
[----:B------:R-:W-:-:S04]  /*1590*/  UIMAD UR7, UR7, UR19, URZ ;  /* 0x00000013070772a4 */ /* 0x000fc8000f8e02ff */
[----:B------:R-:W-:-:S03]  /*15a0*/  UISETP.GE.AND UP0, UPT, UR4, UR7, UPT ;  /* 0x000000070400728c */ /* 0x000fc6000bf06270 */
[----:B------:R-:W-:Y:S01]  /*15b0*/  UMOV UR7, UR13 ;  /* 0x0000000d00077c82 */ /* 0x000fe20008000000 */
[----:B------:R-:W-:Y:S02]  /*15c0*/  UISETP.GE.OR UP0, UPT, UR5, UR10, UP0 ;  /* 0x0000000a0500728c */ /* 0x000fe40008706670 */
[----:B------:R-:W-:Y:S02]  /*15d0*/  UIMAD.WIDE.U32 UR10, UR5, UR8, URZ ;  /* 0x00000008050a72a5 */ /* 0x000fe4000f8e00ff */
[----:B------:R-:W-:Y:S02]  /*15e0*/  USHF.R.U32.HI UR7, URZ, UR9, UR7 ;  /* 0x00000009ff077299 */ /* 0x000fe40008011607 */
[----:B------:R-:W-:Y:S02]  /*15f0*/  UIADD3 UR10, UPT, UPT, -UR4, URZ, URZ ;  /* 0x000000ff040a7290 */ /* 0x000fe4000fffe1ff */
[----:B------:R-:W-:Y:S02]  /*1600*/  USEL UR7, UR4, UR7, !UP2 ;  /* 0x0000000704077287 */ /* 0x000fe4000d000000 */
[----:B------:R-:W-:Y:S01]  /*1610*/  UIMAD UR10, UR14, UR10, UR30 ;  /* 0x0000000a0e0a72a4 */ /* 0x000fe2000f8e021e */
[----:B------:R-:W-:Y:S01]  /*1620*/  @!UP0 UMOV UR8, UR11 ;  /* 0x0000000b00088c82 */ /* 0x000fe20008000000 */
[----:B------:R-:W-:-:S02]  /*1630*/  UIADD3 UR11, UPT, UPT, -UR5, URZ, URZ ;  /* 0x000000ff050b7290 */ /* 0x000fc4000fffe1ff */
[----:B------:R-:W-:Y:S02]  /*1640*/  @!UP0 USHF.R.U32.HI UR8, URZ, UR9, UR8 ;  /* 0x00000009ff088299 */ /* 0x000fe40008011608 */
[----:B------:R-:W-:Y:S02]  /*1650*/  UIADD3 UR9, UPT, UPT, -UR7, URZ, URZ ;  /* 0x000000ff07097290 */ /* 0x000fe4000fffe1ff */
[----:B------:R-:W-:Y:S02]  /*1660*/  @!UP0 USEL UR8, UR5, UR8, !UP2 ;  /* 0x0000000805088287 */ /* 0x000fe4000d000000 */
[----:B------:R-:W-:Y:S02]  /*1670*/  UIMAD UR9, UR19, UR9, UR4 ;  /* 0x00000009130972a4 */ /* 0x000fe4000f8e0204 */
[----:B------:R-:W-:Y:S02]  /*1680*/  @!UP0 UIADD3 UR7, UPT, UPT, UR7, -UR8, URZ ;  /* 0x8000000807078290 */ /* 0x000fe4000fffe0ff */
[----:B------:R-:W-:-:S02]  /*1690*/  @!UP0 UIMAD UR6, UR9, UR6, UR8 ;  /* 0x00000006090682a4 */ /* 0x000fc4000f8e0208 */
[----:B------:R-:W-:Y:S02]  /*16a0*/  @!UP0 UIMAD UR4, UR7, UR19, UR5 ;  /* 0x00000013070482a4 */ /* 0x000fe4000f8e0205 */
[----:B------:R-:W-:Y:S02]  /*16b0*/  UIMAD UR26, UR20, UR11, UR26 ;  /* 0x0000000b141a72a4 */ /* 0x000fe4000f8e021a */
[----:B------:R-:W-:Y:S01]  /*16c0*/  UIMAD UR30, UR4, UR14, UR10 ;  /* 0x0000000e041e72a4 */ /* 0x000fe2000f8e020a */
[----:B------:R-:W-:Y:S02]  /*16d0*/  @!UP0 UMOV UR5, UR6 ;  /* 0x0000000600058c82 */ /* 0x000fe40008000000 */
[----:B------:R-:W-:-:S12]  /*16e0*/  UIMAD UR26, UR5, UR20, UR26 ;  /* 0x00000014051a72a4 */ /* 0x000fd8000f8e021a */
.L_x_19:
[----:B------:R-:W-:-:S09]  /*16f0*/  UISETP.NE.AND UP0, UPT, UR22, 0x1, UPT ;  /* 0x000000011600788c */ /* 0x000fd2000bf05270 */
[----:B------:R-:W-:Y:S05]  /*1700*/  BRA.U UP0, `(.L_x_20) ;  /* 0x0000000100407547 */ /* 0x000fea000b800000 */
[----:B------:R-:W2:Y:S01]  /*1710*/  LDCU.128 UR8, c[0x0][0xb10] ;  /* 0x00016200ff0877ac */ /* 0x000ea20008000c00 */
[----:B------:R-:W3:Y:S01]  /*1720*/  LDCU UR12, c[0x0][0xb0c] ;  /* 0x00016180ff0c77ac */ /* 0x000ee20008000800 */
[----:B------:R-:W4:Y:S01]  /*1730*/  LDCU UR13, c[0x0][0xb20] ;  /* 0x00016400ff0d77ac */ /* 0x000f220008000800 */
[----:B--2---:R-:W-:Y:S02]  /*1740*/  UIMAD.WIDE.U32 UR4, UR26, UR8, URZ ;  /* 0x000000081a0472a5 */ /* 0x004fe4000f8e00ff */
[----:B------:R-:W-:Y:S02]  /*1750*/  UIMAD.WIDE.U32 UR6, UR30, UR11, URZ ;  /* 0x0000000b1e0672a5 */ /* 0x000fe4000f8e00ff */
[----:B---3--:R-:W-:Y:S02]  /*1760*/  UISETP.NE.AND UP0, UPT, UR12, 0x1, UPT ;  /* 0x000000010c00788c */ /* 0x008fe4000bf05270 */
[----:B------:R-:W-:-:S03]  /*1770*/  USHF.R.U32.HI UR5, URZ, UR9, UR5 ;  /* 0x00000009ff057299 */ /* 0x000fc60008011605 */
[----:B------:R-:W-:Y:S01]  /*1780*/  UMOV UR4, UR7 ;  /* 0x0000000700047c82 */ /* 0x000fe20008000000 */
[----:B------:R-:W-:Y:S02]  /*1790*/  USEL UR5, UR26, UR5, !UP0 ;  /* 0x000000051a057287 */ /* 0x000fe4000c000000 */
[----:B------:R-:W-:Y:S02]  /*17a0*/  UISETP.NE.AND UP0, UPT, UR10, 0x1, UPT ;  /* 0x000000010a00788c */ /* 0x000fe4000bf05270 */
[----:B----4-:R-:W-:-:S04]  /*17b0*/  USHF.R.U32.HI UR4, URZ, UR13, UR4 ;  /* 0x0000000dff047299 */ /* 0x010fc80008011604 */
[----:B------:R-:W-:-:S04]  /*17c0*/  USEL UR4, UR30, UR4, !UP0 ;  /* 0x000000041e047287 */ /* 0x000fc8000c000000 */
[----:B------:R-:W-:Y:S02]  /*17d0*/  UIADD3 UR6, UPT, UPT, UR5, -UR4, URZ ;  /* 0x8000000405067290 */ /* 0x000fe4000fffe0ff */
[----:B------:R-:W-:Y:S02]  /*17e0*/  UIADD3 UR4, UPT, UPT, -UR5, UR4, URZ ;  /* 0x0000000405047290 */ /* 0x000fe4000fffe1ff */
[----:B------:R-:W-:Y:S02]  /*17f0*/  UIMAD UR30, UR6, UR10, UR30 ;  /* 0x0000000a061e72a4 */ /* 0x000fe4000f8e021e */
[----:B------:R-:W-:-:S12]  /*1800*/  UIMAD UR26, UR4, UR12, UR26 ;  /* 0x0000000c041a72a4 */ /* 0x000fd8000f8e021a */
.L_x_20:
[----:B------:R-:W-:Y:S01]  /*1810*/  UISETP.NE.AND UP0, UPT, UR18, 0x2, UPT ;  /* 0x000000021200788c */ /* 0x000fe2000bf05270 */
[----:B------:R-:W-:Y:S09]  /*1820*/  BRA.U !UP6, `(.L_x_21) ;  /* 0x000000010e0c7547 */ /* 0x000ff2000b800000 */
[----:B------:R-:W-:Y:S01]  /*1830*/  UCGABAR_WAIT ;  /* 0x0000000000007dc7 */ /* 0x000fe20008000000 */
[----:B------:R-:W-:Y:S01]  /*1840*/  CCTL.IVALL ;  /* 0x00000000ff00798f */ /* 0x000fe20002000000 */
[----:B------:R-:W-:Y:S05]  /*1850*/  BRA `(.L_x_22) ;  /* 0x0000000000047947 */ /* 0x000fea0003800000 */
.L_x_21:
[----:B------:R-:W-:Y:S06]  /*1860*/  BAR.SYNC.DEFER_BLOCKING 0x0 ;  /* 0x0000000000007b1d */ /* 0x000fec0000010000 */
.L_x_22:
[----:B------:R-:W-:Y:S05]  /*1870*/  BRA.U UP0, `(.L_x_23) ;  /* 0x0000001500f07547 */ /* 0x000fea000b800000 */
[----:B------:R-:W2:Y:S01]  /*1880*/  LDCU UR6, c[0x0][0x38c] ;  /* 0x00007180ff0677ac */ /* 0x000ea20008000800 */
[----:B------:R-:W-:Y:S01]  /*1890*/  PLOP3.LUT P1, PT, PT, PT, UP3, 0x80, 0x8 ;  /* 0x000000000008781c */ /* 0x000fe20003f2f038 */
[----:B------:R-:W-:Y:S01]  /*18a0*/  IMAD.MOV.U32 R12, RZ, RZ, 0x1 ;  /* 0x00000001ff0c7424 */ /* 0x000fe200078e00ff */
[----:B------:R-:W-:Y:S01]  /*18b0*/  ISETP.EQ.OR P2, PT, R0, RZ, P3 ;  /* 0x000000ff0000720c */ /* 0x000fe20001f42670 */
[----:B------:R-:W-:Y:S01]  /*18c0*/  UISETP.NE.AND UP1, UPT, UR18, URZ, UPT ;  /* 0x000000ff1200728c */ /* 0x000fe2000bf25270 */
[----:B------:R-:W-:Y:S01]  /*18d0*/  PLOP3.LUT P1, PT, P1, PT, PT, 0x8, 0x80 ;  /* 0x000000000080781c */ /* 0x000fe20000f2e170 */
[----:B------:R-:W-:Y:S01]  /*18e0*/  USEL UR25, URZ, 0x1, UP4 ;  /* 0x00000001ff197887 */ /* 0x000fe2000a000000 */
[----:B------:R-:W-:Y:S01]  /*18f0*/  CS2R R10, SRZ ;  /* 0x00000000000a7805 */ /* 0x000fe2000001ff00 */
[----:B------:R-:W-:Y:S01]  /*1900*/  IMAD.MOV.U32 R9, RZ, RZ, RZ ;  /* 0x000000ffff097224 */ /* 0x000fe200078e00ff */
[----:B------:R-:W3:Y:S01]  /*1910*/  LDCU UR39, c[0x0][0x370] ;  /* 0x00006e00ff2777ac */ /* 0x000ee20008000800 */
[----:B------:R-:W-:Y:S01]  /*1920*/  IMAD.MOV.U32 R8, RZ, RZ, 0x1 ;  /* 0x00000001ff087424 */ /* 0x000fe200078e00ff */
[----:B------:R-:W4:Y:S01]  /*1930*/  LDCU.64 UR28, c[0x0][0x348] ;  /* 0x00006900ff1c77ac */ /* 0x000f220008000a00 */
[----:B------:R-:W-:-:S02]  /*1940*/  USHF.R.U32.HI UR44, URZ, 0x5, UR24 ;  /* 0x00000005ff2c7899 */ /* 0x000fc40008011618 */
[----:B--2---:R-:W-:Y:S02]  /*1950*/  UIADD3 UR5, UPT, UPT, UR6, 0x1f, URZ ;  /* 0x0000001f06057890 */ /* 0x004fe4000fffe0ff */
[----:B------:R-:W-:Y:S02]  /*1960*/  UIADD3 UR45, UPT, UPT, UR6, 0x3e, URZ ;  /* 0x0000003e062d7890 */ /* 0x000fe4000fffe0ff */
[----:B------:R-:W-:Y:S01]  /*1970*/  USHF.R.S32.HI UR4, URZ, 0x1f, UR5 ;  /* 0x0000001fff047899 */ /* 0x000fe20008011405 */
[----:B------:R-:W2:Y:S03]  /*1980*/  LDCU UR38, c[0x0][0x374] ;  /* 0x00006e80ff2677ac */ /* 0x000ea60008000800 */
[----:B------:R-:W-:Y:S02]  /*1990*/  ULEA.HI UR4, UR4, UR5, URZ, 0x5 ;  /* 0x0000000504047291 */ /* 0x000fe4000f8f28ff */
[----:B------:R-:W-:-:S02]  /*19a0*/  USEL UR25, UR25, 0x2, UP1 ;  /* 0x0000000219197887 */ /* 0x000fc40008800000 */
[----:B------:R-:W-:Y:S02]  /*19b0*/  USHF.R.S32.HI UR41, URZ, 0x5, UR4 ;  /* 0x00000005ff297899 */ /* 0x000fe40008011404 */
[----:B------:R-:W-:Y:S02]  /*19c0*/  UIADD3 UR4, UPT, UPT, UR6, -0x1, URZ ;  /* 0xffffffff06047890 */ /* 0x000fe4000fffe0ff */
[----:B------:R-:W-:Y:S02]  /*19d0*/  UISETP.LT.U32.AND UP0, UPT, UR41, 0xc, UPT ;  /* 0x0000000c2900788c */ /* 0x000fe4000bf01070 */
[----:B------:R-:W-:Y:S02]  /*19e0*/  UISETP.GE.U32.AND UP2, UPT, UR4, -0x3f, UPT ;  /* 0xffffffc10400788c */ /* 0x000fe4000bf46070 */
[----:B------:R-:W-:Y:S01]  /*19f0*/  USEL UR40, UR41, 0xc, UP0 ;  /* 0x0000000c29287887 */ /* 0x000fe20008000000 */
[----:B------:R-:W-:-:S03]  /*1a00*/  UMOV UR5, URZ ;  /* 0x000000ff00057c82 */ /* 0x000fc60008000000 */
[----:B------:R-:W-:Y:S02]  /*1a10*/  UIADD3 UR21, UPT, UPT, UR40, -0x1, URZ ;  /* 0xffffffff28157890 */ /* 0x000fe4000fffe0ff */
[----:B------:R-:W-:-:S03]  /*1a20*/  UIADD3 UR43, UPT, UPT, UR41, -UR40, URZ ;  /* 0x80000028292b7290 */ /* 0x000fc6000fffe0ff */
[----:B------:R-:W-:-:S04]  /*1a30*/  @UP2 UIADD3 UR21, UPT, UPT, UR40, URZ, URZ ;  /* 0x000000ff28152290 */ /* 0x000fc8000fffe0ff */
[----:B--234-:R-:W-:-:S12]  /*1a40*/  UIADD3 UR21, UPT, UPT, UR21, 0x1, URZ ;  /* 0x0000000115157890 */ /* 0x01cfd8000fffe0ff */
.L_x_43:
[----:B------:R-:W-:Y:S01]  /*1a50*/  UISETP.NE.AND UP0, UPT, UR54, URZ, UPT ;  /* 0x000000ff3600728c */ /* 0x000fe2000bf05270 */
[----:B------:R-:W2:Y:S08]  /*1a60*/  S2UR UR54, SR_CgaCtaId ;  /* 0x00000000003679c3 */ /* 0x000eb00000008800 */
[----:B------:R-:W-:Y:S05]  /*1a70*/  BRA.U UP0, `(.L_x_24) ;  /* 0x0000000100347547 */ /* 0x000fea000b800000 */
[----:B------:R-:W3:Y:S01]  /*1a80*/  S2R R0, SR_CgaCtaId ;  /* 0x0000000000007919 */ /* 0x000ee20000008800 */
[----:B------:R-:W-:-:S04]  /*1a90*/  MOV R2, 0x400 ;  /* 0x0000040000027802 */ /* 0x000fc80000000f00 */
[----:B---3--:R-:W-:Y:S02]  /*1aa0*/  LEA R0, R0, R2, 0x18 ;  /* 0x0000000200007211 */ /* 0x008fe400078ec0ff */
[----:B------:R-:W-:-:S03]  /*1ab0*/  SHF.L.U32 R2, R8, 0x1f, RZ ;  /* 0x0000001f08027819 */ /* 0x000fc600000006ff */
[----:B------:R-:W-:-:S04]  /*1ac0*/  IMAD R0, R9, 0x8, R0 ;  /* 0x0000000809007824 */ /* 0x000fc800078e0200 */
[----:B------:R-:W3:Y:S02]  /*1ad0*/  SYNCS.PHASECHK.TRANS64.TRYWAIT P0, [R0+URZ+0x170], R2 ;  /* 0x00017002000075a7 */ /* 0x000ee400080011ff */
[----:B---3--:R-:W-:Y:S05]  /*1ae0*/  @!P0 BRA `(.L_x_25) ;  /* 0x00000060002c8947 */ /* 0x008fea0003800000 */
.L_x_131:
[----:B------:R-:W-:Y:S01]  /*1af0*/  VIADD R9, R9, 0x1 ;  /* 0x0000000109097836 */ /* 0x000fe20000000000 */
[----:B------:R3:W-:Y:S04]  /*1b00*/  SYNCS.ARRIVE.TRANS64.A1T0 RZ, [R0+URZ+0x160], RZ ;  /* 0x000160ff00ff79a7 */ /* 0x0007e800081000ff */
[----:B------:R-:W-:-:S04]  /*1b10*/  ISETP.NE.AND P0, PT, R9, 0x2, PT ;  /* 0x000000020900780c */ /* 0x000fc80003f05270 */
[----:B------:R-:W-:Y:S02]  /*1b20*/  SEL R9, R9, RZ, P0 ;  /* 0x000000ff09097207 */ /* 0x000fe40000000000 */
[----:B---3--:R-:W-:-:S04]  /*1b30*/  SEL R0, RZ, 0x1, P0 ;  /* 0x00000001ff007807 */ /* 0x008fc80000000000 */
[----:B------:R-:W-:-:S07]  /*1b40*/  LOP3.LUT R8, R8, R0, RZ, 0x3c, !PT ;  /* 0x0000000008087212 */ /* 0x000fce00078e3cff */
.L_x_24:
[----:B------:R-:W-:Y:S01]  /*1b50*/  UMOV UR6, 0x400 ;  /* 0x0000040000067882 */ /* 0x000fe20000000000 */
[----:B------:R-:W-:Y:S01]  /*1b60*/  SHF.L.U32 R0, R12, 0x1f, RZ ;  /* 0x0000001f0c007819 */ /* 0x000fe200000006ff */
[----:B--2---:R-:W-:Y:S02]  /*1b70*/  ULEA UR6, UR54, UR6, 0x18 ;  /* 0x0000000636067291 */ /* 0x004fe4000f8ec0ff */
[----:B------:R-:W-:Y:S02]  /*1b80*/  UISETP.GE.U32.AND UP0, UPT, UR45, 0x3f, UPT ;  /* 0x0000003f2d00788c */ /* 0x000fe4000bf06070 */
[----:B------:R-:W-:Y:S02]  /*1b90*/  ULEA UR4, UR5, UR6, 0x3 ;  /* 0x0000000605047291 */ /* 0x000fe4000f8e18ff */
[----:B------:R-:W-:Y:S02]  /*1ba0*/  USHF.L.U32 UR35, UR26, 0x6, URZ ;  /* 0x000000061a237899 */ /* 0x000fe400080006ff */
[----:B------:R-:W-:Y:S01]  /*1bb0*/  ULEA UR11, UR30, UR44, 0x6 ;  /* 0x0000002c1e0b7291 */ /* 0x000fe2000f8e30ff */
[----:B------:R-:W-:-:S04]  /*1bc0*/  UMOV UR13, URZ ;  /* 0x000000ff000d7c82 */ /* 0x000fc80008000000 */
[----:B------:R2:W3:Y:S01]  /*1bd0*/  SYNCS.PHASECHK.TRANS64.TRYWAIT P0, [UR4+0x60], R0 ;  /* 0x00006000ff0075a7 */ /* 0x0004e20008001104 */
[----:B------:R-:W-:Y:S06]  /*1be0*/  BRA.U !UP0, `(.L_x_26) ;  /* 0x0000000108c07547 */ /* 0x000fec000b800000 */
[----:B------:R-:W-:Y:S01]  /*1bf0*/  UMOV UR7, URZ ;  /* 0x000000ff00077c82 */ /* 0x000fe20008000000 */
[----:B------:R-:W-:-:S05]  /*1c00*/  UMOV UR4, UR5 ;  /* 0x0000000500047c82 */ /* 0x000fca0008000000 */
.L_x_32:
[----:B------:R-:W-:Y:S01]  /*1c10*/  ULEA UR33, UR4, UR6, 0x3 ;  /* 0x0000000604217291 */ /* 0x000fe2000f8e18ff */
[----:B---3--:R-:W-:Y:S01]  /*1c20*/  @!P3 MOV R2, 0x4000 ;  /* 0x000040000002b802 */ /* 0x008fe20000000f00 */
[----:B-1-34-:R-:W-:Y:S10]  /*1c30*/  @P0 BRA `(.L_x_27) ;  /* 0x00000000000c0947 */ /* 0x01aff40003800000 */
[----:B------:R-:W-:-:S04]  /*1c40*/  SHF.L.U32 R3, R12, 0x1f, RZ ;  /* 0x0000001f0c037819 */ /* 0x000fc800000006ff */
[----:B------:R-:W3:Y:S02]  /*1c50*/  SYNCS.PHASECHK.TRANS64.TRYWAIT P0, [UR33+0x60], R3 ;  /* 0x00006003ff0075a7 */ /* 0x000ee40008001121 */
[----:B---3--:R-:W-:Y:S05]  /*1c60*/  @!P0 BRA `(.L_x_28) ;  /* 0x0000005c00e08947 */ /* 0x008fea0003800000 */
.L_x_27:
[----:B------:R3:W-:Y:S01]  /*1c70*/  @!P3 SYNCS.ARRIVE.TRANS64 RZ, [UR33], R2 ;  /* 0x00000002ffffb9a7 */ /* 0x0007e20008000021 */
[----:B------:R-:W-:-:S04]  /*1c80*/  ULOP3.LUT UR5, UR25, 0x2, URZ, 0xfc, !UPT ;  /* 0x0000000219057892 */ /* 0x000fc8000f8efcff */
[----:B------:R-:W-:-:S09]  /*1c90*/  UISETP.NE.AND UP0, UPT, UR5, 0x2, UPT ;  /* 0x000000020500788c */ /* 0x000fd2000bf05270 */
[----:B------:R-:W-:Y:S05]  /*1ca0*/  BRA.U UP0, `(.L_x_29) ;  /* 0x0000000100047547 */ /* 0x000fea000b800000 */
[----:B-1----:R-:W-:Y:S05]  /*1cb0*/  BPT.TRAP 0x1 ;  /* 0x000000040000795c */ /* 0x002fea0000300000 */
.L_x_29:
[----:B------:R-:W-:Y:S04]  /*1cc0*/  BSSY.RECONVERGENT B0, `(.L_x_30) ;  /* 0x0000003000007945 */ /* 0x000fe80003800200 */
[----:B------:R-:W-:Y:S05]  /*1cd0*/  @P2 BRA `(.L_x_31) ;  /* 0x0000000000042947 */ /* 0x000fea0003800000 */
[----:B-1----:R-:W-:Y:S05]  /*1ce0*/  BPT.TRAP 0x1 ;  /* 0x000000040000795c */ /* 0x002fea0000300000 */
.L_x_31:
[----:B-1----:R-:W-:Y:S05]  /*1cf0*/  BSYNC.RECONVERGENT B0 ;  /* 0x0000000000007941 */ /* 0x002fea0003800200 */
.L_x_30:
[----:B------:R-:W-:Y:S02]  /*1d00*/  UIADD3 UR5, UPT, UPT, UR4, 0x1, URZ ;  /* 0x0000000104057890 */ /* 0x000fe4000fffe0ff */
[----:B------:R-:W-:Y:S02]  /*1d10*/  ULEA UR32, UR4, UR6, 0xd ;  /* 0x0000000604207291 */ /* 0x000fe4000f8e68ff */
[----:B------:R-:W-:Y:S02]  /*1d20*/  UISETP.NE.AND UP0, UPT, UR5, 0xc, UPT ;  /* 0x0000000c0500788c */ /* 0x000fe4000bf05270 */
[----:B------:R-:W-:Y:S02]  /*1d30*/  USHF.L.U32 UR34, UR7, 0x5, URZ ;  /* 0x0000000507227899 */ /* 0x000fe400080006ff */
[----:B------:R-:W-:Y:S02]  /*1d40*/  USEL UR9, URZ, 0x1, UP0 ;  /* 0x00000001ff097887 */ /* 0x000fe40008000000 */
[----:B------:R-:W-:-:S02]  /*1d50*/  USEL UR5, UR5, URZ, UP0 ;  /* 0x000000ff05057287 */ /* 0x000fc40008000000 */
[----:B------:R-:W-:Y:S02]  /*1d60*/  UIADD3 UR14, UP0, UPT, UR28, 0x180, URZ ;  /* 0x000001801c0e7890 */ /* 0x000fe4000ff1e0ff */
[----:B------:R-:W-:Y:S01]  /*1d70*/  ULEA UR8, UR5, UR6, 0x3 ;  /* 0x0000000605087291 */ /* 0x000fe2000f8e18ff */
[----:B------:R-:W-:Y:S01]  /*1d80*/  LOP3.LUT R12, R12, UR9, RZ, 0x3c, !PT ;  /* 0x000000090c0c7c12 */ /* 0x000fe2000f8e3cff */
[----:B------:R-:W-:Y:S02]  /*1d90*/  ULEA UR4, UR4, UR24, 0xb ;  /* 0x0000001804047291 */ /* 0x000fe4000f8e58ff */
[----:B------:R-:W-:Y:S01]  /*1da0*/  UIADD3 UR7, UPT, UPT, UR7, 0x1, URZ ;  /* 0x0000000107077890 */ /* 0x000fe2000fffe0ff */
[----:B--2---:R-:W-:Y:S01]  /*1db0*/  SHF.L.U32 R0, R12, 0x1f, RZ ;  /* 0x0000001f0c007819 */ /* 0x004fe200000006ff */
[----:B------:R-:W-:Y:S02]  /*1dc0*/  UIADD3 UR16, UP1, UPT, UR28, 0x80, URZ ;  /* 0x000000801c107890 */ /* 0x000fe4000ff3e0ff */
[----:B------:R-:W-:Y:S01]  /*1dd0*/  UIADD3.X UR15, UPT, UPT, URZ, UR29, URZ, UP0, !UPT ;  /* 0x0000001dff0f7290 */ /* 0x000fe200087fe4ff */
[----:B------:R4:W1:Y:S01]  /*1de0*/  SYNCS.PHASECHK.TRANS64.TRYWAIT P0, [UR8+0x60], R0 ;  /* 0x00006000ff0075a7 */ /* 0x0008620008001108 */
[----:B------:R-:W-:-:S02]  /*1df0*/  ULEA UR4, UR4, UR6, 0x2 ;  /* 0x0000000604047291 */ /* 0x000fc4000f8e10ff */
[----:B------:R-:W-:Y:S02]  /*1e00*/  UISETP.NE.AND UP0, UPT, UR7, UR21, UPT ;  /* 0x000000150700728c */ /* 0x000fe4000bf05270 */
[----:B------:R-:W-:Y:S02]  /*1e10*/  UIADD3.X UR17, UPT, UPT, URZ, UR29, URZ, UP1, !UPT ;  /* 0x0000001dff117290 */ /* 0x000fe40008ffe4ff */
[----:B------:R-:W-:Y:S02]  /*1e20*/  UIADD3 UR32, UPT, UPT, UR32, 0x6800, URZ ;  /* 0x0000680020207890 */ /* 0x000fe4000fffe0ff */
[----:B------:R-:W-:Y:S01]  /*1e30*/  UIADD3 UR8, UPT, UPT, UR4, 0x1e800, URZ ;  /* 0x0001e80004087890 */ /* 0x000fe2000fffe0ff */
[----:B------:R-:W-:Y:S01]  /*1e40*/  UMOV UR18, 0x0 ;  /* 0x0000000000127882 */ /* 0x000fe20000000000 */
[----:B------:R-:W-:Y:S01]  /*1e50*/  UMOV UR19, 0x10000000 ;  /* 0x1000000000137882 */ /* 0x000fe20000000000 */
[----:B------:R-:W-:Y:S01]  /*1e60*/  UMOV UR4, 0xff0000 ;  /* 0x00ff000000047882 */ /* 0x000fe20000000000 */
[----:B------:R-:W-:Y:S01]  /*1e70*/  UMOV UR12, UR36 ;  /* 0x00000024000c7c82 */ /* 0x000fe20008000000 */
[----:B------:R-:W-:Y:S01]  /*1e80*/  UMOV UR9, UR33 ;  /* 0x0000002100097c82 */ /* 0x000fe20008000000 */
[----:B------:R-:W-:Y:S01]  /*1e90*/  UMOV UR10, UR34 ;  /* 0x00000022000a7c82 */ /* 0x000fe20008000000 */
[----:B------:R-:W-:Y:S01]  /*1ea0*/  UTMALDG.3D [UR32], [UR16], desc[UR18] ;  /* 0x00001220100075b4 */ /* 0x000fe20008011000 */
[----:B------:R-:W-:Y:S01]  /*1eb0*/  UMOV UR13, UR21 ;  /* 0x00000015000d7c82 */ /* 0x000fe20008000000 */
[----:B------:R2:W-:Y:S02]  /*1ec0*/  UTMALDG.3D.MULTICAST [UR8], [UR14], UR4, desc[UR18] ;  /* 0x000012080e0073b4 */ /* 0x0005e40008011804 */
[----:B--2---:R-:W-:Y:S01]  /*1ed0*/  UMOV UR4, UR5 ;  /* 0x0000000500047c82 */ /* 0x004fe20008000000 */
[----:B------:R-:W-:Y:S05]  /*1ee0*/  BRA.U UP0, `(.L_x_32) ;  /* 0xfffffffd00487547 */ /* 0x000fea000b83ffff */
.L_x_26:
[----:B------:R-:W-:Y:S01]  /*1ef0*/  ULEA UR4, UR5, UR6, 0x3 ;  /* 0x0000000605047291 */ /* 0x000fe2000f8e18ff */
[----:B--2-4-:R-:W-:Y:S01]  /*1f00*/  SHF.L.U32 R0, R12, 0x1f, RZ ;  /* 0x0000001f0c007819 */ /* 0x014fe200000006ff */
[----:B------:R-:W-:Y:S01]  /*1f10*/  @!P1 SYNCS.ARRIVE.TRANS64.A1T0 RZ, [UR6+0xf8], RZ ;  /* 0x0000f8ffffff99a7 */ /* 0x000fe20008100006 */
[----:B------:R-:W-:-:S06]  /*1f20*/  UISETP.GT.AND UP0, UPT, UR41, UR40, UPT ;  /* 0x000000282900728c */ /* 0x000fcc000bf04270 */
[----:B-1-3--:R1:W2:Y:S03]  /*1f30*/  SYNCS.PHASECHK.TRANS64.TRYWAIT P0, [UR4+0x60], R0 ;  /* 0x00006000ff0075a7 */ /* 0x00a2a60008001104 */
[----:B------:R-:W-:Y:S05]  /*1f40*/  BRA.U !UP0, `(.L_x_33) ;  /* 0x0000000108c47547 */ /* 0x000fea000b800000 */
[----:B------:R-:W-:Y:S01]  /*1f50*/  UIADD3 UR26, UPT, UPT, UR43, UR13, URZ ;  /* 0x0000000d2b1a7290 */ /* 0x000fe2000fffe0ff */
[----:B------:R-:W-:-:S11]  /*1f60*/  UMOV UR4, UR5 ;  /* 0x0000000500047c82 */ /* 0x000fd60008000000 */
.L_x_39:
[----:B------:R-:W-:Y:S01]  /*1f70*/  ULEA UR17, UR4, UR6, 0x3 ;  /* 0x0000000604117291 */ /* 0x000fe2000f8e18ff */
[----:B--2---:R-:W-:Y:S01]  /*1f80*/  @!P3 MOV R2, 0x4000 ;  /* 0x000040000002b802 */ /* 0x004fe20000000f00 */
[----:B--2-4-:R-:W-:Y:S10]  /*1f90*/  @P0 BRA `(.L_x_34) ;  /* 0x00000000000c0947 */ /* 0x014ff40003800000 */
[----:B------:R-:W-:-:S04]  /*1fa0*/  SHF.L.U32 R3, R12, 0x1f, RZ ;  /* 0x0000001f0c037819 */ /* 0x000fc800000006ff */
[----:B------:R-:W2:Y:S02]  /*1fb0*/  SYNCS.PHASECHK.TRANS64.TRYWAIT P0, [UR17+0x60], R3 ;  /* 0x00006003ff0075a7 */ /* 0x000ea40008001111 */
[----:B--2---:R-:W-:Y:S05]  /*1fc0*/  @!P0 BRA `(.L_x_35) ;  /* 0x0000005c00208947 */ /* 0x004fea0003800000 */
.L_x_34:
[----:B------:R2:W-:Y:S01]  /*1fd0*/  @!P3 SYNCS.ARRIVE.TRANS64 RZ, [UR17], R2 ;  /* 0x00000002ffffb9a7 */ /* 0x0005e20008000011 */
[----:B------:R-:W-:-:S04]  /*1fe0*/  ULOP3.LUT UR5, UR25, 0x2, URZ, 0xfc, !UPT ;  /* 0x0000000219057892 */ /* 0x000fc8000f8efcff */
[----:B------:R-:W-:-:S09]  /*1ff0*/  UISETP.NE.AND UP0, UPT, UR5, 0x2, UPT ;  /* 0x000000020500788c */ /* 0x000fd2000bf05270 */
[----:B------:R-:W-:Y:S05]  /*2000*/  BRA.U UP0, `(.L_x_36) ;  /* 0x0000000100047547 */ /* 0x000fea000b800000 */
[----:B------:R-:W-:Y:S05]  /*2010*/  BPT.TRAP 0x1 ;  /* 0x000000040000795c */ /* 0x000fea0000300000 */
.L_x_36:
[----:B------:R-:W-:Y:S04]  /*2020*/  BSSY.RECONVERGENT B0, `(.L_x_37) ;  /* 0x0000003000007945 */ /* 0x000fe80003800200 */
[----:B------:R-:W-:Y:S05]  /*2030*/  @P2 BRA `(.L_x_38) ;  /* 0x0000000000042947 */ /* 0x000fea0003800000 */
[----:B------:R-:W-:Y:S05]  /*2040*/  BPT.TRAP 0x1 ;  /* 0x000000040000795c */ /* 0x000fea0000300000 */
.L_x_38:
[----:B------:R-:W-:Y:S05]  /*2050*/  BSYNC.RECONVERGENT B0 ;  /* 0x0000000000007941 */ /* 0x000fea0003800200 */
.L_x_37:
[----:B------:R-:W-:Y:S02]  /*2060*/  UIADD3 UR5, UPT, UPT, UR4, 0x1, URZ ;  /* 0x0000000104057890 */ /* 0x000fe4000fffe0ff */
[----:B------:R-:W-:Y:S02]  /*2070*/  ULEA UR16, UR4, UR6, 0xd ;  /* 0x0000000604107291 */ /* 0x000fe4000f8e68ff */
[----:B------:R-:W-:Y:S02]  /*2080*/  UISETP.NE.AND UP0, UPT, UR5, 0xc, UPT ;  /* 0x0000000c0500788c */ /* 0x000fe4000bf05270 */
[----:B------:R-:W-:Y:S02]  /*2090*/  ULEA UR4, UR4, UR24, 0xb ;  /* 0x0000001804047291 */ /* 0x000fe4000f8e58ff */
[----:B------:R-:W-:Y:S02]  /*20a0*/  USEL UR8, URZ, 0x1, UP0 ;  /* 0x00000001ff087887 */ /* 0x000fe40008000000 */
[----:B------:R-:W-:-:S02]  /*20b0*/  USEL UR5, UR5, URZ, UP0 ;  /* 0x000000ff05057287 */ /* 0x000fc40008000000 */
[----:B------:R-:W-:Y:S02]  /*20c0*/  UIADD3 UR22, UP1, UPT, UR28, 0x80, URZ ;  /* 0x000000801c167890 */ /* 0x000fe4000ff3e0ff */
[----:B------:R-:W-:Y:S01]  /*20d0*/  UIADD3 UR14, UP0, UPT, UR28, 0x180, URZ ;  /* 0x000001801c0e7890 */ /* 0x000fe2000ff1e0ff */
[----:B------:R-:W-:Y:S01]  /*20e0*/  LOP3.LUT R12, R12, UR8, RZ, 0x3c, !PT ;  /* 0x000000080c0c7c12 */ /* 0x000fe2000f8e3cff */
[----:B------:R-:W-:Y:S02]  /*20f0*/  ULEA UR4, UR4, UR6, 0x2 ;  /* 0x0000000604047291 */ /* 0x000fe4000f8e10ff */
[----:B------:R-:W-:Y:S01]  /*2100*/  ULEA UR7, UR5, UR6, 0x3 ;  /* 0x0000000605077291 */ /* 0x000fe2000f8e18ff */
[----:B-1----:R-:W-:Y:S01]  /*2110*/  SHF.L.U32 R0, R12, 0x1f, RZ ;  /* 0x0000001f0c007819 */ /* 0x002fe200000006ff */
[----:B------:R-:W-:Y:S02]  /*2120*/  USHF.L.U32 UR18, UR13, 0x5, URZ ;  /* 0x000000050d127899 */ /* 0x000fe400080006ff */
[----:B------:R-:W-:-:S02]  /*2130*/  UIADD3 UR16, UPT, UPT, UR16, 0x6800, URZ ;  /* 0x0000680010107890 */ /* 0x000fc4000fffe0ff */
[----:B------:R-:W-:Y:S02]  /*2140*/  UIADD3.X UR23, UPT, UPT, URZ, UR29, URZ, UP1, !UPT ;  /* 0x0000001dff177290 */ /* 0x000fe40008ffe4ff */
[----:B------:R-:W-:Y:S01]  /*2150*/  UIADD3 UR8, UPT, UPT, UR4, 0x1e800, URZ ;  /* 0x0001e80004087890 */ /* 0x000fe2000fffe0ff */
[----:B------:R3:W4:Y:S01]  /*2160*/  SYNCS.PHASECHK.TRANS64.TRYWAIT P0, [UR7+0x60], R0 ;  /* 0x00006000ff0075a7 */ /* 0x0007220008001107 */
[----:B------:R-:W-:Y:S01]  /*2170*/  UIADD3.X UR15, UPT, UPT, URZ, UR29, URZ, UP0, !UPT ;  /* 0x0000001dff0f7290 */ /* 0x000fe200087fe4ff */
[----:B------:R-:W-:Y:S01]  /*2180*/  UMOV UR30, 0x0 ;  /* 0x00000000001e7882 */ /* 0x000fe20000000000 */
[----:B------:R-:W-:Y:S01]  /*2190*/  UMOV UR31, 0x10000000 ;  /* 0x10000000001f7882 */ /* 0x000fe20000000000 */
[----:B------:R-:W-:Y:S01]  /*21a0*/  UMOV UR19, UR35 ;  /* 0x0000002300137c82 */ /* 0x000fe20008000000 */
[----:B------:R-:W-:Y:S01]  /*21b0*/  UMOV UR20, UR36 ;  /* 0x0000002400147c82 */ /* 0x000fe20008000000 */
[----:B------:R-:W-:Y:S01]  /*21c0*/  UMOV UR7, 0xff0000 ;  /* 0x00ff000000077882 */ /* 0x000fe20000000000 */
[----:B------:R-:W-:Y:S01]  /*21d0*/  UMOV UR12, UR36 ;  /* 0x00000024000c7c82 */ /* 0x000fe20008000000 */
[----:B------:R-:W-:Y:S01]  /*21e0*/  UMOV UR9, UR17 ;  /* 0x0000001100097c82 */ /* 0x000fe20008000000 */
[----:B------:R-:W-:Y:S01]  /*21f0*/  UMOV UR10, UR18 ;  /* 0x00000012000a7c82 */ /* 0x000fe20008000000 */
[----:B------:R3:W-:Y:S01]  /*2200*/  UTMALDG.3D [UR16], [UR22], desc[UR30] ;  /* 0x00001e10160075b4 */ /* 0x0007e20008011000 */
[----:B------:R-:W-:Y:S01]  /*2210*/  UIADD3 UR13, UPT, UPT, UR13, 0x1, URZ ;  /* 0x000000010d0d7890 */ /* 0x000fe2000fffe0ff */
[----:B------:R-:W-:-:S03]  /*2220*/  UMOV UR4, UR5 ;  /* 0x0000000500047c82 */ /* 0x000fc60008000000 */
[----:B------:R-:W-:Y:S01]  /*2230*/  UISETP.NE.AND UP0, UPT, UR13, UR26, UPT ;  /* 0x0000001a0d00728c */ /* 0x000fe2000bf05270 */
[----:B------:R3:W-:Y:S08]  /*2240*/  UTMALDG.3D.MULTICAST [UR8], [UR14], UR7, desc[UR30] ;  /* 0x00001e080e0073b4 */ /* 0x0007f00008011807 */
[----:B---3--:R-:W-:Y:S05]  /*2250*/  BRA.U UP0, `(.L_x_39) ;  /* 0xfffffffd00447547 */ /* 0x008fea000b83ffff */
.L_x_33:
[C---:B------:R-:W-:Y:S01]  /*2260*/  LEA R3, R11.reuse, UR6, 0x3 ;  /* 0x000000060b037c11 */ /* 0x040fe2000f8e18ff */
[----:B------:R-:W-:Y:S01]  /*2270*/  NOP ;  /* 0x0000000000007918 */ /* 0x000fe20000000000 */
[----:B-1----:R-:W-:Y:S02]  /*2280*/  SHF.L.U32 R0, R10, 0x1f, RZ ;  /* 0x0000001f0a007819 */ /* 0x002fe400000006ff */
[----:B------:R-:W-:Y:S02]  /*2290*/  LEA R4, R11, UR6, 0x4 ;  /* 0x000000060b047c11 */ /* 0x000fe4000f8e20ff */
[----:B--2-4-:R-:W1:Y:S02]  /*22a0*/  SYNCS.PHASECHK.TRANS64.TRYWAIT P0, [R3+URZ+0x100], R0 ;  /* 0x00010000030075a7 */ /* 0x014e6400080011ff */
[----:B-1----:R-:W-:Y:S05]  /*22b0*/  @!P0 BRA `(.L_x_40) ;  /* 0x00000058007c8947 */ /* 0x002fea0003800000 */
.L_x_134:
[----:B------:R-:W2:Y:S01]  /*22c0*/  LDS.128 R4, [R4+0x190] ;  /* 0x0001900004047984 */ /* 0x000ea20000000c00 */
[----:B------:R-:W-:Y:S01]  /*22d0*/  UISETP.GE.AND UP0, UPT, UR42, 0x1, UPT ;  /* 0x000000012a00788c */ /* 0x000fe2000bf06270 */
[----:B------:R-:W-:Y:S01]  /*22e0*/  @!PT LDS RZ, [RZ] ;  /* 0x00000000fffff984 */ /* 0x000fe20000000800 */
[----:B------:R-:W-:Y:S01]  /*22f0*/  @!PT LDS RZ, [RZ] ;  /* 0x00000000fffff984 */ /* 0x000fe20000000800 */
[----:B------:R-:W-:Y:S01]  /*2300*/  @!PT LDS RZ, [RZ] ;  /* 0x00000000fffff984 */ /* 0x000fe20000000800 */
[----:B------:R-:W-:Y:S01]  /*2310*/  @!PT LDS RZ, [RZ] ;  /* 0x00000000fffff984 */ /* 0x000fe20000000800 */
[----:B------:R3:W-:Y:S06]  /*2320*/  MEMBAR.ALL.CTA ;  /* 0x0000000000007992 */ /* 0x0007ec0000008000 */
[----:B---3--:R-:W3:Y:S01]  /*2330*/  FENCE.VIEW.ASYNC.S ;  /* 0x00000000000073c6 */ /* 0x008ee20000000000 */
[----:B--2---:R-:W-:-:S13]  /*2340*/  LOP3.LUT P0, RZ, R6, 0x1, RZ, 0xc0, !PT ;  /* 0x0000000106ff7812 */ /* 0x004fda000780c0ff */
[----:B---3--:R-:W-:Y:S01]  /*2350*/  VOTEU.ANY UP1, P0 ;  /* 0x0000000000ff7886 */ /* 0x008fe20000020100 */
[----:B------:R-:W-:-:S13]  /*2360*/  PLOP3.LUT P0, PT, PT, PT, UP1, 0x80, 0x8 ;  /* 0x000000000008781c */ /* 0x000fda0003f0f018 */
[----:B-1----:R-:W-:Y:S02]  /*2370*/  @P0 LOP3.LUT R0, R5, 0xffff, RZ, 0xc0, !PT ;  /* 0x0000ffff05000812 */ /* 0x002fe400078ec0ff */
[----:B------:R-:W-:Y:S02]  /*2380*/  @P0 MOV R2, R4 ;  /* 0x0000000400020202 */ /* 0x000fe40000000f00 */
[----:B------:R-:W-:Y:S01]  /*2390*/  @P0 R2UR UR7, R0 ;  /* 0x00000000000702ca */ /* 0x000fe200000e0000 */
[----:B------:R-:W-:Y:S01]  /*23a0*/  VIADD R0, R3, 0x110 ;  /* 0x0000011003007836 */ /* 0x000fe20000000000 */
[----:B------:R-:W-:Y:S02]  /*23b0*/  @P0 SHF.R.U32.HI R4, RZ, 0x10, R5 ;  /* 0x00000010ff040819 */ /* 0x000fe40000011605 */
[----:B------:R-:W-:Y:S02]  /*23c0*/  @P0 R2UR UR8, R2 ;  /* 0x00000000020802ca */ /* 0x000fe400000e0000 */
[----:B------:R-:W-:-:S02]  /*23d0*/  PRMT R0, RZ, 0x654, R0 ;  /* 0x00000654ff007816 */ /* 0x000fc40000000000 */
[----:B------:R-:W-:Y:S02]  /*23e0*/  @P0 R2UR UR4, R4 ;  /* 0x00000000040402ca */ /* 0x000fe400000e0000 */
[----:B------:R1:W-:Y:S03]  /*23f0*/  SYNCS.ARRIVE.TRANS64.RED.A1T0 RZ, [R0+URZ], RZ ;  /* 0x000000ff00ff79a7 */ /* 0x0003e600081004ff */
[----:B------:R-:W-:-:S04]  /*2400*/  @UP1 UMOV UR27, UR7 ;  /* 0x00000007001b1c82 */ /* 0x000fc80008000000 */
[----:B------:R-:W-:-:S04]  /*2410*/  @UP1 UMOV UR37, UR8 ;  /* 0x0000000800251c82 */ /* 0x000fc80008000000 */
[----:B------:R-:W-:Y:S01]  /*2420*/  @UP1 UMOV UR36, UR4 ;  /* 0x0000000400241c82 */ /* 0x000fe20008000000 */
[----:B------:R-:W-:Y:S05]  /*2430*/  BRA.U !UP0, `(.L_x_41) ;  /* 0x0000000108d47547 */ /* 0x000fea000b800000 */
[----:B------:R-:W2:Y:S01]  /*2440*/  LDCU.128 UR12, c[0x0][0xb10] ;  /* 0x00016200ff0c77ac */ /* 0x000ea20008000c00 */
[----:B------:R-:W3:Y:S01]  /*2450*/  LDCU UR26, c[0x0][0xb20] ;  /* 0x00016400ff1a77ac */ /* 0x000ee20008000800 */
[----:B------:R-:W4:Y:S01]  /*2460*/  LDCU UR20, c[0x0][0xb0c] ;  /* 0x00016180ff1477ac */ /* 0x000f220008000800 */
[----:B------:R-:W1:Y:S01]  /*2470*/  LDCU.64 UR10, c[0x0][0xb28] ;  /* 0x00016500ff0a77ac */ /* 0x000e620008000a00 */
[----:B------:R-:W-:Y:S02]  /*2480*/  UISETP.NE.AND UP3, UPT, UR42, 0x1, UPT ;  /* 0x000000012a00788c */ /* 0x000fe4000bf65270 */
[----:B--2---:R-:W-:Y:S02]  /*2490*/  UIMAD.WIDE.U32 UR16, UR38, UR15, URZ ;  /* 0x0000000f261072a5 */ /* 0x004fe4000f8e00ff */
[----:B------:R-:W-:Y:S02]  /*24a0*/  UIMAD.WIDE.U32 UR8, UR39, UR12, URZ ;  /* 0x0000000c270872a5 */ /* 0x000fe4000f8e00ff */
[----:B------:R-:W-:-:S02]  /*24b0*/  UISETP.NE.AND UP0, UPT, UR14, 0x1, UPT ;  /* 0x000000010e00788c */ /* 0x000fc4000bf05270 */
[----:B------:R-:W-:Y:S01]  /*24c0*/  UIMAD.WIDE.U32 UR22, UR27, UR15, URZ ;  /* 0x0000000f1b1672a5 */ /* 0x000fe2000f8e00ff */
[----:B------:R-:W-:Y:S02]  /*24d0*/  UMOV UR16, UR17 ;  /* 0x0000001100107c82 */ /* 0x000fe40008000000 */
[----:B------:R-:W-:Y:S01]  /*24e0*/  UMOV UR8, UR9 ;  /* 0x0000000900087c82 */ /* 0x000fe20008000000 */
[----:B---3--:R-:W-:Y:S02]  /*24f0*/  USHF.R.U32.HI UR16, URZ, UR26, UR16 ;  /* 0x0000001aff107299 */ /* 0x008fe40008011610 */
[----:B----4-:R-:W-:Y:S02]  /*2500*/  UISETP.NE.AND UP2, UPT, UR20, 0x1, UPT ;  /* 0x000000011400788c */ /* 0x010fe4000bf45270 */
[----:B------:R-:W-:Y:S02]  /*2510*/  USHF.R.U32.HI UR8, URZ, UR13, UR8 ;  /* 0x0000000dff087299 */ /* 0x000fe40008011608 */
[----:B------:R-:W-:-:S02]  /*2520*/  USEL UR7, UR38, UR16, !UP0 ;  /* 0x0000001026077287 */ /* 0x000fc4000c000000 */
[----:B------:R-:W-:Y:S02]  /*2530*/  USEL UR8, UR39, UR8, !UP2 ;  /* 0x0000000827087287 */ /* 0x000fe4000d000000 */
[----:B-1----:R-:W-:Y:S01]  /*2540*/  UIMAD.WIDE.U32 UR16, UR7, UR10, URZ ;  /* 0x0000000a071072a5 */ /* 0x002fe2000f8e00ff */
[----:B------:R-:W-:Y:S01]  /*2550*/  UMOV UR4, UR23 ;  /* 0x0000001700047c82 */ /* 0x000fe20008000000 */
[----:B------:R-:W-:Y:S02]  /*2560*/  UIMAD.WIDE.U32 UR18, UR37, UR12, URZ ;  /* 0x0000000c251272a5 */ /* 0x000fe4000f8e00ff */
[----:B------:R-:W-:-:S03]  /*2570*/  UIMAD.WIDE.U32 UR22, UR8, UR10, URZ ;  /* 0x0000000a081672a5 */ /* 0x000fc6000f8e00ff */
[----:B------:R-:W-:Y:S01]  /*2580*/  UMOV UR16, UR17 ;  /* 0x0000001100107c82 */ /* 0x000fe20008000000 */
[----:B------:R-:W-:Y:S02]  /*2590*/  USHF.R.U32.HI UR4, URZ, UR26, UR4 ;  /* 0x0000001aff047299 */ /* 0x000fe40008011604 */
[----:B------:R-:W-:Y:S01]  /*25a0*/  @UP3 USHF.R.U32.HI UR7, URZ, UR11, UR16 ;  /* 0x0000000bff073299 */ /* 0x000fe20008011610 */
[----:B------:R-:W-:Y:S01]  /*25b0*/  UMOV UR18, UR19 ;  /* 0x0000001300127c82 */ /* 0x000fe20008000000 */
[----:B------:R-:W-:Y:S01]  /*25c0*/  UMOV UR22, UR23 ;  /* 0x0000001700167c82 */ /* 0x000fe20008000000 */
[----:B------:R-:W-:Y:S02]  /*25d0*/  USHF.R.U32.HI UR13, URZ, UR13, UR18 ;  /* 0x0000000dff0d7299 */ /* 0x000fe40008011612 */
[----:B------:R-:W-:Y:S02]  /*25e0*/  USEL UR4, UR27, UR4, !UP0 ;  /* 0x000000041b047287 */ /* 0x000fe4000c000000 */
[----:B------:R-:W-:-:S02]  /*25f0*/  @UP3 USHF.R.U32.HI UR8, URZ, UR11, UR22 ;  /* 0x0000000bff083299 */ /* 0x000fc40008011616 */
[----:B------:R-:W-:Y:S02]  /*2600*/  UIMAD UR9, UR42, UR7, URZ ;  /* 0x000000072a0972a4 */ /* 0x000fe4000f8e02ff */
[----:B------:R-:W-:Y:S02]  /*2610*/  USEL UR7, UR37, UR13, !UP2 ;  /* 0x0000000d25077287 */ /* 0x000fe4000d000000 */
[----:B------:R-:W-:Y:S02]  /*2620*/  UIMAD UR12, UR42, UR8, URZ ;  /* 0x000000082a0c72a4 */ /* 0x000fe4000f8e02ff */
[----:B------:R-:W-:Y:S02]  /*2630*/  UISETP.GE.AND UP0, UPT, UR4, UR9, UPT ;  /* 0x000000090400728c */ /* 0x000fe4000bf06270 */
[----:B------:R-:W-:Y:S02]  /*2640*/  UIMAD.WIDE.U32 UR16, UR4, UR10, URZ ;  /* 0x0000000a041072a5 */ /* 0x000fe4000f8e00ff */
[----:B------:R-:W-:-:S02]  /*2650*/  UISETP.GE.OR UP0, UPT, UR7, UR12, UP0 ;  /* 0x0000000c0700728c */ /* 0x000fc40008706670 */
[----:B------:R-:W-:Y:S02]  /*2660*/  UIMAD.WIDE.U32 UR12, UR7, UR10, URZ ;  /* 0x0000000a070c72a5 */ /* 0x000fe4000f8e00ff */
[----:B------:R-:W-:Y:S01]  /*2670*/  UIADD3 UR15, UPT, UPT, -UR4, URZ, URZ ;  /* 0x000000ff040f7290 */ /* 0x000fe2000fffe1ff */
[----:B------:R-:W-:Y:S01]  /*2680*/  UMOV UR10, UR17 ;  /* 0x00000011000a7c82 */ /* 0x000fe20008000000 */
[----:B------:R-:W-:Y:S02]  /*2690*/  UIADD3 UR12, UPT, UPT, -UR7, URZ, URZ ;  /* 0x000000ff070c7290 */ /* 0x000fe4000fffe1ff */
[----:B------:R-:W-:-:S03]  /*26a0*/  USHF.R.U32.HI UR10, URZ, UR11, UR10 ;  /* 0x0000000bff0a7299 */ /* 0x000fc6000801160a */
[----:B------:R-:W-:Y:S01]  /*26b0*/  @!UP0 UMOV UR9, UR13 ;  /* 0x0000000d00098c82 */ /* 0x000fe20008000000 */
[----:B------:R-:W-:Y:S02]  /*26c0*/  UIMAD UR15, UR14, UR15, UR27 ;  /* 0x0000000f0e0f72a4 */ /* 0x000fe4000f8e021b */
[----:B------:R-:W-:Y:S02]  /*26d0*/  USEL UR10, UR4, UR10, !UP3 ;  /* 0x0000000a040a7287 */ /* 0x000fe4000d800000 */
[----:B------:R-:W-:Y:S02]  /*26e0*/  @!UP0 USHF.R.U32.HI UR9, URZ, UR11, UR9 ;  /* 0x0000000bff098299 */ /* 0x000fe40008011609 */
[----:B------:R-:W-:Y:S02]  /*26f0*/  UIADD3 UR11, UPT, UPT, -UR10, URZ, URZ ;  /* 0x000000ff0a0b7290 */ /* 0x000fe4000fffe1ff */
[----:B------:R-:W-:Y:S02]  /*2700*/  @!UP0 USEL UR9, UR7, UR9, !UP3 ;  /* 0x0000000907098287 */ /* 0x000fe4000d800000 */
[----:B------:R-:W-:-:S02]  /*2710*/  UIMAD UR11, UR42, UR11, UR4 ;  /* 0x0000000b2a0b72a4 */ /* 0x000fc4000f8e0204 */
[----:B------:R-:W-:Y:S02]  /*2720*/  @!UP0 UIADD3 UR10, UPT, UPT, UR10, -UR9, URZ ;  /* 0x800000090a0a8290 */ /* 0x000fe4000fffe0ff */
[----:B------:R-:W-:Y:S02]  /*2730*/  @!UP0 UIMAD UR9, UR11, UR8, UR9 ;  /* 0x000000080b0982a4 */ /* 0x000fe4000f8e0209 */
[----:B------:R-:W-:Y:S02]  /*2740*/  @!UP0 UIMAD UR4, UR42, UR10, UR7 ;  /* 0x0000000a2a0482a4 */ /* 0x000fe4000f8e0207 */
[----:B------:R-:W-:Y:S02]  /*2750*/  UIMAD UR8, UR20, UR12, UR37 ;  /* 0x0000000c140872a4 */ /* 0x000fe4000f8e0225 */
[----:B------:R-:W-:Y:S01]  /*2760*/  UIMAD UR27, UR4, UR14, UR15 ;  /* 0x0000000e041b72a4 */ /* 0x000fe2000f8e020f */
[----:B------:R-:W-:Y:S02]  /*2770*/  @!UP0 UMOV UR7, UR9 ;  /* 0x0000000900078c82 */ /* 0x000fe40008000000 */
[----:B------:R-:W-:-:S12]  /*2780*/  UIMAD UR37, UR7, UR20, UR8 ;  /* 0x00000014072572a4 */ /* 0x000fd8000f8e0208 */
.L_x_41:
[----:B------:R-:W2:Y:S02]  /*2790*/  LDCU UR4, c[0x0][0xb30] ;  /* 0x00016600ff0477ac */ /* 0x000ea40008000800 */
[----:B--2---:R-:W-:-:S09]  /*27a0*/  UISETP.NE.AND UP0, UPT, UR4, 0x1, UPT ;  /* 0x000000010400788c */ /* 0x004fd2000bf05270 */
[----:B------:R-:W-:Y:S05]  /*27b0*/  BRA.U UP0, `(.L_x_42) ;  /* 0x0000000100447547 */ /* 0x000fea000b800000 */
[----:B------:R-:W2:Y:S01]  /*27c0*/  LDCU.128 UR12, c[0x0][0xb10] ;  /* 0x00016200ff0c77ac */ /* 0x000ea20008000c00 */
[----:B------:R-:W3:Y:S01]  /*27d0*/  LDCU UR16, c[0x0][0xb0c] ;  /* 0x00016180ff1077ac */ /* 0x000ee20008000800 */
[----:B------:R-:W4:Y:S01]  /*27e0*/  LDCU UR17, c[0x0][0xb20] ;  /* 0x00016400ff1177ac */ /* 0x000f220008000800 */
[----:B--2---:R-:W-:Y:S02]  /*27f0*/  UIMAD.WIDE.U32 UR10, UR37, UR12, URZ ;  /* 0x0000000c250a72a5 */ /* 0x004fe4000f8e00ff */
[----:B------:R-:W-:Y:S02]  /*2800*/  UIMAD.WIDE.U32 UR8, UR27, UR15, URZ ;  /* 0x0000000f1b0872a5 */ /* 0x000fe4000f8e00ff */
[----:B---3--:R-:W-:Y:S02]  /*2810*/  UISETP.NE.AND UP2, UPT, UR16, 0x1, UPT ;  /* 0x000000011000788c */ /* 0x008fe4000bf45270 */
[----:B------:R-:W-:Y:S01]  /*2820*/  UISETP.NE.AND UP0, UPT, UR14, 0x1, UPT ;  /* 0x000000010e00788c */ /* 0x000fe2000bf05270 */
[----:B------:R-:W-:-:S02]  /*2830*/  UMOV UR7, UR11 ;  /* 0x0000000b00077c82 */ /* 0x000fc40008000000 */
[----:B------:R-:W-:Y:S01]  /*2840*/  UMOV UR4, UR9 ;  /* 0x0000000900047c82 */ /* 0x000fe20008000000 */
[----:B------:R-:W-:Y:S02]  /*2850*/  USHF.R.U32.HI UR7, URZ, UR13, UR7 ;  /* 0x0000000dff077299 */ /* 0x000fe40008011607 */
[----:B----4-:R-:W-:Y:S02]  /*2860*/  USHF.R.U32.HI UR4, URZ, UR17, UR4 ;  /* 0x00000011ff047299 */ /* 0x010fe40008011604 */
[----:B------:R-:W-:Y:S02]  /*2870*/  USEL UR7, UR37, UR7, !UP2 ;  /* 0x0000000725077287 */ /* 0x000fe4000d000000 */
[----:B------:R-:W-:-:S04]  /*2880*/  USEL UR4, UR27, UR4, !UP0 ;  /* 0x000000041b047287 */ /* 0x000fc8000c000000 */
[----:B------:R-:W-:Y:S02]  /*2890*/  UIADD3 UR8, UPT, UPT, UR7, -UR4, URZ ;  /* 0x8000000407087290 */ /* 0x000fe4000fffe0ff */
[----:B------:R-:W-:Y:S02]  /*28a0*/  UIADD3 UR4, UPT, UPT, -UR7, UR4, URZ ;  /* 0x0000000407047290 */ /* 0x000fe4000fffe1ff */
[----:B------:R-:W-:Y:S02]  /*28b0*/  UIMAD UR27, UR8, UR14, UR27 ;  /* 0x0000000e081b72a4 */ /* 0x000fe4000f8e021b */
[----:B------:R-:W-:-:S12]  /*28c0*/  UIMAD UR37, UR4, UR16, UR37 ;  /* 0x00000010042572a4 */ /* 0x000fd8000f8e0225 */
.L_x_42:
[----:B------:R-:W-:Y:S01]  /*28d0*/  VIADD R11, R11, 0x1 ;  /* 0x000000010b0b7836 */ /* 0x000fe20000000000 */
[----:B------:R-:W-:Y:S02]  /*28e0*/  R2UR UR7, R55 ;  /* 0x00000000370772ca */ /* 0x000fe400000e0000 */
[----:B------:R-:W-:Y:S02]  /*28f0*/  R2UR UR4, R54 ;  /* 0x00000000360472ca */ /* 0x000fe400000e0000 */
[C---:B------:R-:W-:Y:S02]  /*2900*/  ISETP.NE.AND P0, PT, R11.reuse, 0x2, PT ;  /* 0x000000020b00780c */ /* 0x040fe40003f05270 */
[----:B------:R-:W-:Y:S02]  /*2910*/  PLOP3.LUT P1, PT, PT, PT, PT, 0x80, 0x8 ;  /* 0x000000000008781c */ /* 0x000fe40003f2f070 */
[----:B-1----:R-:W-:Y:S02]  /*2920*/  SEL R0, RZ, 0x1, P0 ;  /* 0x00000001ff007807 */ /* 0x002fe40000000000 */
[----:B------:R-:W-:-:S02]  /*2930*/  SEL R11, R11, RZ, P0 ;  /* 0x000000ff0b0b7207 */ /* 0x000fc40000000000 */
[----:B------:R-:W-:Y:S01]  /*2940*/  LOP3.LUT R10, R10, R0, RZ, 0x3c, !PT ;  /* 0x000000000a0a7212 */ /* 0x000fe200078e3cff */
[----:B------:R-:W-:Y:S02]  /*2950*/  UIADD3 UR26, UPT, UPT, UR37, UR7, URZ ;  /* 0x00000007251a7290 */ /* 0x000fe4000fffe0ff */
[----:B------:R-:W-:Y:S01]  /*2960*/  UIADD3 UR30, UPT, UPT, UR27, UR4, URZ ;  /* 0x000000041b1e7290 */ /* 0x000fe2000fffe0ff */
[----:B------:R-:W-:Y:S11]  /*2970*/  BRA.U UP1, `(.L_x_43) ;  /* 0xfffffff101347547 */ /* 0x000ff6000b83ffff */
[----:B------:R-:W-:Y:S01]  /*2980*/  UIADD3 UR7, UPT, UPT, UR6, 0x60, URZ ;  /* 0x0000006006077890 */ /* 0x000fe2000fffe0ff */
[----:B------:R-:W-:-:S03]  /*2990*/  SHF.L.U32 R2, R12, 0x1f, RZ ;  /* 0x0000001f0c027819 */ /* 0x000fc600000006ff */
[----:B------:R-:W-:-:S09]  /*29a0*/  ULEA UR4, UR5, UR7, 0x3 ;  /* 0x0000000705047291 */ /* 0x000fd2000f8e18ff */
[----:B------:R-:W1:Y:S02]  /*29b0*/  SYNCS.PHASECHK.TRANS64.TRYWAIT P0, [UR4], R2 ;  /* 0x00000002ff0075a7 */ /* 0x000e640008001104 */
[----:B-1----:R-:W-:Y:S05]  /*29c0*/  @!P0 BRA `(.L_x_44) ;  /* 0x0000005000cc8947 */ /* 0x002fea0003800000 */
.L_x_136:
[----:B------:R-:W-:-:S04]  /*29d0*/  UIADD3 UR4, UPT, UPT, UR5, 0x1, URZ ;  /* 0x0000000105047890 */ /* 0x000fc8000fffe0ff */
[----:B------:R-:W-:-:S04]  /*29e0*/  UISETP.NE.AND UP0, UPT, UR4, 0xc, UPT ;  /* 0x0000000c0400788c */ /* 0x000fc8000bf05270 */
[----:B------:R-:W-:Y:S02]  /*29f0*/  USEL UR6, URZ, 0x1, UP0 ;  /* 0x00000001ff067887 */ /* 0x000fe40008000000 */
[----:B------:R-:W-:-:S04]  /*2a00*/  USEL UR4, UR4, URZ, UP0 ;  /* 0x000000ff04047287 */ /* 0x000fc80008000000 */
[----:B------:R-:W-:Y:S01]  /*2a10*/  ULEA UR5, UR4, UR7, 0x3 ;  /* 0x0000000704057291 */ /* 0x000fe2000f8e18ff */
[----:B-1----:R-:W-:-:S04]  /*2a20*/  LOP3.LUT R2, R12, UR6, RZ, 0x3c, !PT ;  /* 0x000000060c027c12 */ /* 0x002fc8000f8e3cff */
[----:B------:R-:W-:-:S04]  /*2a30*/  SHF.L.U32 R3, R2, 0x1f, RZ ;  /* 0x0000001f02037819 */ /* 0x000fc800000006ff */
[----:B------:R-:W1:Y:S02]  /*2a40*/  SYNCS.PHASECHK.TRANS64.TRYWAIT P0, [UR5], R3 ;  /* 0x00000003ff0075a7 */ /* 0x000e640008001105 */
[----:B-1----:R-:W-:Y:S05]  /*2a50*/  @!P0 BRA `(.L_x_45) ;  /* 0x0000005000c08947 */ /* 0x002fea0003800000 */
.L_x_138:
[----:B------:R-:W-:-:S04]  /*2a60*/  UIADD3 UR4, UPT, UPT, UR4, 0x1, URZ ;  /* 0x0000000104047890 */ /* 0x000fc8000fffe0ff */
[----:B------:R-:W-:-:S04]  /*2a70*/  UISETP.NE.AND UP0, UPT, UR4, 0xc, UPT ;  /* 0x0000000c0400788c */ /* 0x000fc8000bf05270 */
[----:B------:R-:W-:Y:S02]  /*2a80*/  USEL UR6, URZ, 0x1, UP0 ;  /* 0x00000001ff067887 */ /* 0x000fe40008000000 */
[----:B------:R-:W-:-:S04]  /*2a90*/  USEL UR4, UR4, URZ, UP0 ;  /* 0x000000ff04047287 */ /* 0x000fc80008000000 */
[----:B------:R-:W-:Y:S01]  /*2aa0*/  ULEA UR5, UR4, UR7, 0x3 ;  /* 0x0000000704057291 */ /* 0x000fe2000f8e18ff */
[----:B------:R-:W-:-:S04]  /*2ab0*/  LOP3.LUT R2, R2, UR6, RZ, 0x3c, !PT ;  /* 0x0000000602027c12 */ /* 0x000fc8000f8e3cff */
[----:B-1----:R-:W-:-:S04]  /*2ac0*/  SHF.L.U32 R3, R2, 0x1f, RZ ;  /* 0x0000001f02037819 */ /* 0x002fc800000006ff */
[----:B------:R-:W1:Y:S02]  /*2ad0*/  SYNCS.PHASECHK.TRANS64.TRYWAIT P0, [UR5], R3 ;  /* 0x00000003ff0075a7 */ /* 0x000e640008001105 */
[----:B-1----:R-:W-:Y:S05]  /*2ae0*/  @!P0 BRA `(.L_x_46) ;  /* 0x0000005000b48947 */ /* 0x002fea0003800000 */
.L_x_140:
        /* <DEDUP_REMOVED lines=9> */
.L_x_142:
        /* <DEDUP_REMOVED lines=9> */
.L_x_144:
        /* <DEDUP_REMOVED lines=9> */
.L_x_146:
        /* <DEDUP_REMOVED lines=9> */
.L_x_148:
        /* <DEDUP_REMOVED lines=9> */
.L_x_150:
        /* <DEDUP_REMOVED lines=9> */
.L_x_152:
        /* <DEDUP_REMOVED lines=9> */
.L_x_154:
        /* <DEDUP_REMOVED lines=9> */
.L_x_156:
[----:B------:R-:W-:-:S04]  /*2f70*/  UIADD3 UR4, UPT, UPT, UR4, 0x1, URZ ;  /* 0x0000000104047890 */ /* 0x000fc8000fffe0ff */
[----:B------:R-:W-:-:S04]  /*2f80*/  UISETP.NE.AND UP0, UPT, UR4, 0xc, UPT ;  /* 0x0000000c0400788c */ /* 0x000fc8000bf05270 */
[----:B------:R-:W-:Y:S02]  /*2f90*/  USEL UR5, URZ, 0x1, UP0 ;  /* 0x00000001ff057887 */ /* 0x000fe40008000000 */
[----:B------:R-:W-:-:S04]  /*2fa0*/  USEL UR4, UR4, URZ, UP0 ;  /* 0x000000ff04047287 */ /* 0x000fc80008000000 */
[----:B------:R-:W-:Y:S01]  /*2fb0*/  ULEA UR4, UR4, UR7, 0x3 ;  /* 0x0000000704047291 */ /* 0x000fe2000f8e18ff */
[----:B------:R-:W-:-:S04]  /*2fc0*/  LOP3.LUT R2, R2, UR5, RZ, 0x3c, !PT ;  /* 0x0000000502027c12 */ /* 0x000fc8000f8e3cff */
[----:B------:R-:W-:Y:S01]  /*2fd0*/  SHF.L.U32 R2, R2, 0x1f, RZ ;  /* 0x0000001f02027819 */ /* 0x000fe200000006ff */
[----:B-1----:R-:W-:-:S07]  /*2fe0*/  IMAD.U32 R0, RZ, RZ, UR4 ;  /* 0x00000004ff007e24 */ /* 0x002fce000f8e00ff */
.L_x_55:
[----:B-1----:R1:W2:Y:S02]  /*2ff0*/  SYNCS.PHASECHK.TRANS64.TRYWAIT P0, [R0+URZ], R2 ;  /* 0x00000002000075a7 */ /* 0x0022a400080011ff */
[----:B--2---:R-:W-:Y:S05]  /*3000*/  @!P0 NANOSLEEP.SYNCS 0x989680 ;  /* 0x009896800000895d */ /* 0x004fea0003900000 */
[----:B------:R-:W2:Y:S02]  /*3010*/  @!P0 SYNCS.PHASECHK.TRANS64 P0, [R0+URZ], R2 ;  /* 0x00000002000085a7 */ /* 0x000ea400080010ff */
[----:B--2---:R-:W-:Y:S05]  /*3020*/  @P0 EXIT ;  /* 0x000000000000094d */ /* 0x004fea0003800000 */
[----:B------:R-:W-:Y:S05]  /*3030*/  BRA `(.L_x_55) ;  /* 0xfffffffc00ec7947 */ /* 0x000fea000383ffff */
.L_x_23:
[----:B------:R-:W-:-:S04]  /*3040*/  UISETP.NE.AND UP0, UPT, UR54, URZ, UPT ;  /* 0x000000ff3600728c */ /* 0x000fc8000bf05270 */
[----:B------:R-:W-:-:S09]  /*3050*/  UISETP.NE.OR UP0, UPT, UR18, 0x1, UP0 ;  /* 0x000000011200788c */ /* 0x000fd20008705670 */
[----:B------:R-:W-:Y:S05]  /*3060*/  BRA.U UP0, `(.L_x_56) ;  /* 0x0000000500487547 */ /* 0x000fea000b800000 */
[----:B------:R-:W-:Y:S01]  /*3070*/  ISETP.GE.U32.AND P2, PT, R0, 0x8, PT ;  /* 0x000000080000780c */ /* 0x000fe20003f46070 */
[----:B------:R-:W-:Y:S01]  /*3080*/  IMAD.MOV.U32 R12, RZ, RZ, 0x1 ;  /* 0x00000001ff0c7424 */ /* 0x000fe200078e00ff */
[----:B------:R-:W-:Y:S02]  /*3090*/  CS2R R10, SRZ ;  /* 0x00000000000a7805 */ /* 0x000fe4000001ff00 */
[----:B------:R-:W-:Y:S01]  /*30a0*/  CS2R R8, SRZ ;  /* 0x0000000000087805 */ /* 0x000fe2000001ff00 */
[----:B------:R-:W-:Y:S01]  /*30b0*/  UMOV UR6, 0x400 ;  /* 0x0000040000067882 */ /* 0x000fe20000000000 */
[----:B------:R-:W-:Y:S01]  /*30c0*/  UMOV UR5, URZ ;  /* 0x000000ff00057c82 */ /* 0x000fe20008000000 */
[----:B------:R-:W-:-:S12]  /*30d0*/  ULEA UR6, UR54, UR6, 0x18 ;  /* 0x0000000636067291 */ /* 0x000fd8000f8ec0ff */
.L_x_60:
[----:B------:R-:W-:Y:S02]  /*30e0*/  LEA R2, R8, UR6, 0x3 ;  /* 0x0000000608027c11 */ /* 0x000fe4000f8e18ff */
[----:B------:R-:W-:-:S03]  /*30f0*/  SHF.L.U32 R4, R9, 0x1f, RZ ;  /* 0x0000001f09047819 */ /* 0x000fc600000006ff */
[----:B------:R-:W-:Y:S01]  /*3100*/  VIADD R5, R2, 0x170 ;  /* 0x0000017002057836 */ /* 0x000fe20000000000 */
[----:B------:R-:W2:Y:S02]  /*3110*/  SYNCS.PHASECHK.TRANS64.TRYWAIT P0, [R2+URZ+0x160], R4 ;  /* 0x00016004020075a7 */ /* 0x000ea400080011ff */
[----:B--2---:R-:W-:Y:S05]  /*3120*/  @!P0 BRA `(.L_x_57) ;  /* 0x0000004c00fc8947 */ /* 0x004fea0003800000 */
.L_x_157:
[----:B------:R-:W-:Y:S01]  /*3130*/  ULEA UR4, UR5, UR6, 0x3 ;  /* 0x0000000605047291 */ /* 0x000fe2000f8e18ff */
[----:B--2---:R-:W-:Y:S01]  /*3140*/  PRMT R2, RZ, 0x654, R5 ;  /* 0x00000654ff027816 */ /* 0x004fe20000000005 */
[----:B------:R-:W-:Y:S01]  /*3150*/  @!P2 IMAD.MOV.U32 R4, RZ, RZ, 0x10 ;  /* 0x00000010ff04a424 */ /* 0x000fe200078e00ff */
[----:B------:R-:W-:Y:S01]  /*3160*/  SHF.L.U32 R5, R12, 0x1f, RZ ;  /* 0x0000001f0c057819 */ /* 0x000fe200000006ff */
[----:B------:R-:W-:Y:S01]  /*3170*/  UIADD3 UR7, UPT, UPT, UR4, 0x100, URZ ;  /* 0x0000010004077890 */ /* 0x000fe2000fffe0ff */
[----:B------:R2:W-:Y:S05]  /*3180*/  SYNCS.ARRIVE.TRANS64.RED.A1T0 RZ, [R2+URZ], RZ ;  /* 0x000000ff02ff79a7 */ /* 0x0005ea00081004ff */
[----:B------:R-:W-:Y:S01]  /*3190*/  IMAD.U32 R6, RZ, RZ, UR7 ;  /* 0x00000007ff067e24 */ /* 0x000fe2000f8e00ff */
[----:B------:R-:W3:Y:S04]  /*31a0*/  SYNCS.PHASECHK.TRANS64.TRYWAIT P0, [UR4+0x110], R5 ;  /* 0x00011005ff0075a7 */ /* 0x000ee80008001104 */
[----:B------:R-:W-:Y:S01]  /*31b0*/  PRMT R6, R0, 0x654, R6 ;  /* 0x0000065400067816 */ /* 0x000fe20000000006 */
[----:B--23--:R-:W-:Y:S06]  /*31c0*/  @!P0 BRA `(.L_x_58) ;  /* 0x0000004c00e88947 */ /* 0x00cfec0003800000 */
.L_x_159:
[----:B------:R-:W-:Y:S01]  /*31d0*/  ULEA UR8, UR5, UR6, 0x4 ;  /* 0x0000000605087291 */ /* 0x000fe2000f8e20ff */
[----:B------:R-:W-:Y:S01]  /*31e0*/  SEL R3, R6, R3, !P2 ;  /* 0x0000000306037207 */ /* 0x000fe20005000000 */
[----:B------:R-:W-:Y:S01]  /*31f0*/  UIADD3 UR9, UPT, UPT, UR4, 0x100, URZ ;  /* 0x0000010004097890 */ /* 0x000fe2000fffe0ff */
[----:B--2---:R-:W-:Y:S01]  /*3200*/  LEA R2, R11, UR6, 0x3 ;  /* 0x000000060b027c11 */ /* 0x004fe2000f8e18ff */
[----:B------:R-:W-:Y:S01]  /*3210*/  UIADD3 UR8, UPT, UPT, UR8, 0x190, URZ ;  /* 0x0000019008087890 */ /* 0x000fe2000fffe0ff */
[----:B------:R2:W-:Y:S01]  /*3220*/  @!P2 SYNCS.ARRIVE.TRANS64.RED RZ, [R3+URZ], R4 ;  /* 0x0000000403ffa9a7 */ /* 0x0005e200080004ff */
[----:B------:R-:W-:Y:S01]  /*3230*/  UIADD3 UR4, UPT, UPT, UR5, 0x1, URZ ;  /* 0x0000000105047890 */ /* 0x000fe2000fffe0ff */
[----:B------:R-:W-:-:S03]  /*3240*/  VIADD R8, R8, 0x1 ;  /* 0x0000000108087836 */ /* 0x000fc60000000000 */
[----:B------:R-:W-:Y:S02]  /*3250*/  UISETP.NE.AND UP0, UPT, UR4, 0x2, UPT ;  /* 0x000000020400788c */ /* 0x000fe4000bf05270 */
[----:B------:R-:W-:Y:S01]  /*3260*/  ISETP.NE.AND P0, PT, R8, 0x2, PT ;  /* 0x000000020800780c */ /* 0x000fe20003f05270 */
[----:B------:R-:W-:Y:S06]  /*3270*/  UGETNEXTWORKID.BROADCAST [UR8], [UR9] ;  /* 0x00000000080073ca */ /* 0x000fec0008000100 */
[----:B------:R-:W-:Y:S02]  /*3280*/  USEL UR7, URZ, 0x1, UP0 ;  /* 0x00000001ff077887 */ /* 0x000fe40008000000 */
[----:B------:R-:W-:-:S04]  /*3290*/  USEL UR5, UR4, URZ, UP0 ;  /* 0x000000ff04057287 */ /* 0x000fc80008000000 */
[----:B------:R-:W-:Y:S02]  /*32a0*/  LOP3.LUT R12, R12, UR7, RZ, 0x3c, !PT ;  /* 0x000000070c0c7c12 */ /* 0x000fe4000f8e3cff */
[----:B--2---:R-:W-:-:S04]  /*32b0*/  SHF.L.U32 R4, R10, 0x1f, RZ ;  /* 0x0000001f0a047819 */ /* 0x004fc800000006ff */
[----:B------:R-:W2:Y:S02]  /*32c0*/  SYNCS.PHASECHK.TRANS64.TRYWAIT P1, [R2+URZ+0x100], R4 ;  /* 0x00010004020075a7 */ /* 0x000ea400080211ff */
[----:B--2---:R-:W-:Y:S05]  /*32d0*/  @!P1 BRA `(.L_x_59) ;  /* 0x0000004c00bc9947 */ /* 0x004fea0003800000 */
.L_x_160:
[C---:B--2---:R-:W-:Y:S01]  /*32e0*/  LEA R4, R11.reuse, UR6, 0x4 ;  /* 0x000000060b047c11 */ /* 0x044fe2000f8e20ff */
[----:B------:R-:W-:Y:S01]  /*32f0*/  VIADD R2, R2, 0x110 ;  /* 0x0000011002027836 */ /* 0x000fe20000000000 */
[----:B------:R-:W-:Y:S01]  /*3300*/  SEL R8, R8, RZ, P0 ;  /* 0x000000ff08087207 */ /* 0x000fe20000000000 */
[----:B------:R-:W-:-:S03]  /*3310*/  VIADD R11, R11, 0x1 ;  /* 0x000000010b0b7836 */ /* 0x000fc60000000000 */
[----:B------:R-:W2:Y:S01]  /*3320*/  LDS.128 R4, [R4+0x190] ;  /* 0x0001900004047984 */ /* 0x000ea20000000c00 */
[----:B------:R-:W-:Y:S02]  /*3330*/  PRMT R2, RZ, 0x654, R2 ;  /* 0x00000654ff027816 */ /* 0x000fe40000000002 */
[C---:B------:R-:W-:Y:S01]  /*3340*/  ISETP.NE.AND P1, PT, R11.reuse, 0x2, PT ;  /* 0x000000020b00780c */ /* 0x040fe20003f25270 */
[----:B------:R-:W-:Y:S01]  /*3350*/  @!PT LDS RZ, [RZ] ;  /* 0x00000000fffff984 */ /* 0x000fe20000000800 */
[----:B------:R-:W-:Y:S01]  /*3360*/  @!PT LDS RZ, [RZ] ;  /* 0x00000000fffff984 */ /* 0x000fe20000000800 */
[----:B------:R-:W-:Y:S01]  /*3370*/  @!PT LDS RZ, [RZ] ;  /* 0x00000000fffff984 */ /* 0x000fe20000000800 */
[----:B------:R-:W-:Y:S01]  /*3380*/  @!PT LDS RZ, [RZ] ;  /* 0x00000000fffff984 */ /* 0x000fe20000000800 */
[----:B------:R3:W-:Y:S06]  /*3390*/  MEMBAR.ALL.CTA ;  /* 0x0000000000007992 */ /* 0x0007ec0000008000 */
[----:B---3--:R-:W3:Y:S01]  /*33a0*/  FENCE.VIEW.ASYNC.S ;  /* 0x00000000000073c6 */ /* 0x008ee20000000000 */
[----:B------:R-:W-:Y:S01]  /*33b0*/  SEL R11, R11, RZ, P1 ;  /* 0x000000ff0b0b7207 */ /* 0x000fe20000800000 */
[----:B---3--:R3:W-:Y:S01]  /*33c0*/  SYNCS.ARRIVE.TRANS64.RED.A1T0 RZ, [R2+URZ], RZ ;  /* 0x000000ff02ff79a7 */ /* 0x0087e200081004ff */
[----:B--2---:R-:W-:-:S02]  /*33d0*/  LOP3.LUT P3, RZ, R6, 0x1, RZ, 0xc0, !PT ;  /* 0x0000000106ff7812 */ /* 0x004fc4000786c0ff */
[----:B------:R-:W-:-:S04]  /*33e0*/  SEL R4, RZ, 0x1, P1 ;  /* 0x00000001ff047807 */ /* 0x000fc80000800000 */
[----:B------:R-:W-:Y:S02]  /*33f0*/  LOP3.LUT R10, R10, R4, RZ, 0x3c, !PT ;  /* 0x000000040a0a7212 */ /* 0x000fe400078e3cff */
[----:B---3--:R-:W-:-:S04]  /*3400*/  SEL R2, RZ, 0x1, P0 ;  /* 0x00000001ff027807 */ /* 0x008fc80000000000 */
[----:B------:R-:W-:Y:S01]  /*3410*/  LOP3.LUT R9, R9, R2, RZ, 0x3c, !PT ;  /* 0x0000000209097212 */ /* 0x000fe200078e3cff */
[----:B------:R-:W-:Y:S06]  /*3420*/  @P3 BRA `(.L_x_60) ;  /* 0xfffffffc002c3947 */ /* 0x000fec000383ffff */
[----:B------:R-:W-:Y:S01]  /*3430*/  ULEA UR4, UR5, UR6, 0x3 ;  /* 0x0000000605047291 */ /* 0x000fe2000f8e18ff */
[----:B------:R-:W-:-:S08]  /*3440*/  SHF.L.U32 R2, R12, 0x1f, RZ ;  /* 0x0000001f0c027819 */ /* 0x000fd000000006ff */
[----:B------:R-:W2:Y:S02]  /*3450*/  SYNCS.PHASECHK.TRANS64 P0, [UR4+0x110], R2 ;  /* 0x00011002ff0075a7 */ /* 0x000ea40008001004 */
[----:B--2---:R-:W-:Y:S05]  /*3460*/  @P0 BRA `(.L_x_61) ;  /* 0x0000000000080947 */ /* 0x004fea0003800000 */
[----:B------:R-:W2:Y:S02]  /*3470*/  SYNCS.PHASECHK.TRANS64.TRYWAIT P0, [UR4+0x110], R2 ;  /* 0x00011002ff0075a7 */ /* 0x000ea40008001104 */
[----:B--2---:R-:W-:Y:S05]  /*3480*/  @!P0 BRA `(.L_x_62) ;  /* 0x0000004c00648947 */ /* 0x004fea0003800000 */
.L_x_61:
[----:B------:R-:W-:-:S04]  /*3490*/  UIADD3 UR7, UPT, UPT, UR5, 0x1, URZ ;  /* 0x0000000105077890 */ /* 0x000fc8000fffe0ff */
[----:B------:R-:W-:-:S04]  /*34a0*/  UISETP.NE.AND UP0, UPT, UR7, 0x2, UPT ;  /* 0x000000020700788c */ /* 0x000fc8000bf05270 */
[----:B------:R-:W-:Y:S02]  /*34b0*/  USEL UR8, URZ, 0x1, UP0 ;  /* 0x00000001ff087887 */ /* 0x000fe40008000000 */
[----:B------:R-:W-:-:S04]  /*34c0*/  USEL UR7, UR7, URZ, UP0 ;  /* 0x000000ff07077287 */ /* 0x000fc80008000000 */
[----:B------:R-:W-:Y:S01]  /*34d0*/  ULEA UR7, UR7, UR6, 0x3 ;  /* 0x0000000607077291 */ /* 0x000fe2000f8e18ff */
[----:B--2---:R-:W-:-:S04]  /*34e0*/  LOP3.LUT R2, R12, UR8, RZ, 0x3c, !PT ;  /* 0x000000080c027c12 */ /* 0x004fc8000f8e3cff */
[----:B------:R-:W-:-:S04]  /*34f0*/  SHF.L.U32 R0, R2, 0x1f, RZ ;  /* 0x0000001f02007819 */ /* 0x000fc800000006ff */
[----:B------:R-:W2:Y:S02]  /*3500*/  SYNCS.PHASECHK.TRANS64 P0, [UR7+0x110], R0 ;  /* 0x00011000ff0075a7 */ /* 0x000ea40008001007 */
[----:B-12---:R-:W-:Y:S05]  /*3510*/  @P0 EXIT ;  /* 0x000000000000094d */ /* 0x006fea0003800000 */
[----:B------:R-:W-:Y:S02]  /*3520*/  SHF.L.U32 R2, R2, 0x1f, RZ ;  /* 0x0000001f02027819 */ /* 0x000fe400000006ff */
[----:B------:R-:W-:-:S07]  /*3530*/  MOV R0, UR7 ;  /* 0x0000000700007c02 */ /* 0x000fce0008000f00 */
.L_x_63:
[----:B-1----:R1:W2:Y:S02]  /*3540*/  SYNCS.PHASECHK.TRANS64.TRYWAIT P0, [R0+URZ+0x110], R2 ;  /* 0x00011002000075a7 */ /* 0x0022a400080011ff */
[----:B--2---:R-:W-:Y:S05]  /*3550*/  @!P0 NANOSLEEP.SYNCS 0x989680 ;  /* 0x009896800000895d */ /* 0x004fea0003900000 */
[----:B------:R-:W2:Y:S02]  /*3560*/  @!P0 SYNCS.PHASECHK.TRANS64 P0, [R0+URZ+0x110], R2 ;  /* 0x00011002000085a7 */ /* 0x000ea400080010ff */
[----:B--2---:R-:W-:Y:S05]  /*3570*/  @P0 EXIT ;  /* 0x000000000000094d */ /* 0x004fea0003800000 */
[----:B------:R-:W-:Y:S05]  /*3580*/  BRA `(.L_x_63) ;  /* 0xfffffffc00ec7947 */ /* 0x000fea000383ffff */
.L_x_56:
[----:B------:R-:W-:Y:S05]  /*3590*/  BRA.U UP5, `(.L_x_64) ;  /* 0x0000000d05d47547 */ /* 0x000fea000b800000 */
[----:B------:R-:W-:Y:S01]  /*35a0*/  UMOV UR4, 0x40 ;  /* 0x0000004000047882 */ /* 0x000fe20000000000 */
[----:B------:R-:W-:Y:S01]  /*35b0*/  NOP ;  /* 0x0000000000007918 */ /* 0x000fe20000000000 */
[----:B------:R-:W-:Y:S01]  /*35c0*/  ULEA UR5, UR54, UR4, 0x18 ;  /* 0x0000000436057291 */ /* 0x000fe2000f8ec0ff */
[----:B------:R-:W-:Y:S02]  /*35d0*/  UMOV UR6, 0x400 ;  /* 0x0000040000067882 */ /* 0x000fe40000000000 */
[----:B------:R-:W-:-:S06]  /*35e0*/  ULEA UR6, UR54, UR6, 0x18 ;  /* 0x0000000636067291 */ /* 0x000fcc000f8ec0ff */
[----:B------:R-:W2:Y:S02]  /*35f0*/  LDS.U8 R0, [UR5+0x1c] ;  /* 0x00001c05ff007984 */ /* 0x000ea40008000000 */
[----:B--2---:R-:W-:-:S13]  /*3600*/  ISETP.NE.AND P0, PT, R0, RZ, PT ;  /* 0x000000ff0000720c */ /* 0x004fda0003f05270 */
[----:B------:R-:W-:Y:S05]  /*3610*/  @P0 BRA `(.L_x_65) ;  /* 0x0000000000580947 */ /* 0x000fea0003800000 */
[----:B------:R-:W-:-:S13]  /*3620*/  ELECT P0, URZ, PT ;  /* 0x0000000000ff782f */ /* 0x000fda0003800000 */
[----:B------:R-:W-:Y:S05]  /*3630*/  @!P0 BRA `(.L_x_66) ;  /* 0x0000000000608947 */ /* 0x000fea0003800000 */
[----:B------:R-:W-:Y:S01]  /*3640*/  UMOV UR4, 0x10 ;  /* 0x0000001000047882 */ /* 0x000fe20000000000 */
[----:B------:R-:W-:Y:S01]  /*3650*/  HFMA2 R0, -RZ, RZ, 0, 5.9604644775390625e-08 ;  /* 0x00000001ff007431 */ /* 0x000fe200000001ff */
[----:B------:R-:W-:-:S03]  /*3660*/  MOV R3, 0xffff ;  /* 0x0000ffff00037802 */ /* 0x000fc60000000f00 */
[----:B------:R-:W-:Y:S04]  /*3670*/  DEPBAR.LE SB2, 0x36 ;  /* 0x0000ad800000791a */ /* 0x000fe80000000000 */
[----:B------:R-:W2:Y:S02]  /*3680*/  UTCATOMSWS.FIND_AND_SET.ALIGN UP0, UR4, UR4 ;  /* 0x00000004000475e3 */ /* 0x000ea40008000800 */
[----:B--2---:R-:W-:Y:S01]  /*3690*/  MOV R4, UR4 ;  /* 0x0000000400047c02 */ /* 0x004fe20008000f00 */
[----:B------:R-:W-:Y:S06]  /*36a0*/  BRA.U UP0, `(.L_x_67) ;  /* 0x0000000100187547 */ /* 0x000fec000b800000 */
.L_x_68:
[----:B------:R-:W-:Y:S05]  /*36b0*/  NANOSLEEP 0x64 ;  /* 0x000000640000795d */ /* 0x000fea0003800000 */
[----:B------:R-:W-:-:S05]  /*36c0*/  UMOV UR4, 0x10 ;  /* 0x0000001000047882 */ /* 0x000fca0000000000 */
[----:B------:R-:W-:Y:S04]  /*36d0*/  DEPBAR.LE SB2, 0x36 ;  /* 0x0000ad800000791a */ /* 0x000fe80000000000 */
[----:B------:R-:W2:Y:S02]  /*36e0*/  UTCATOMSWS.FIND_AND_SET.ALIGN UP0, UR4, UR4 ;  /* 0x00000004000475e3 */ /* 0x000ea40008000800 */
[----:B--2---:R-:W-:Y:S01]  /*36f0*/  MOV R4, UR4 ;  /* 0x0000000400047c02 */ /* 0x004fe20008000f00 */
[----:B------:R-:W-:Y:S05]  /*3700*/  BRA.U !UP0, `(.L_x_68) ;  /* 0xfffffffd08e87547 */ /* 0x000fea000b83ffff */
.L_x_67:
[-C--:B------:R-:W-:Y:S02]  /*3710*/  SHF.L.U32 R3, R3, R4.reuse, RZ ;  /* 0x0000000403037219 */ /* 0x080fe400000006ff */
[----:B------:R-:W-:Y:S01]  /*3720*/  SHF.L.U32 R0, R0, R4, RZ ;  /* 0x0000000400007219 */ /* 0x000fe200000006ff */
[----:B------:R-:W-:Y:S02]  /*3730*/  IMAD.SHL.U32 R4, R4, 0x20, RZ ;  /* 0x0000002004047824 */ /* 0x000fe400078e00ff */
[----:B------:R2:W-:Y:S04]  /*3740*/  ATOMS.OR RZ, [UR5+0x14], R3 ;  /* 0x00001403ffff798c */ /* 0x0005e8000b000005 */
[----:B------:R2:W-:Y:S04]  /*3750*/  ATOMS.OR RZ, [UR5+0x18], R0 ;  /* 0x00001800ffff798c */ /* 0x0005e8000b000005 */
[----:B------:R2:W-:Y:S01]  /*3760*/  STS [UR6+0x1b0], R4 ;  /* 0x0001b004ff007988 */ /* 0x0005e20008000806 */
[----:B------:R-:W-:Y:S05]  /*3770*/  BRA `(.L_x_66) ;  /* 0x0000000000107947 */ /* 0x000fea0003800000 */
.L_x_65:
[----:B------:R-:W-:Y:S02]  /*3780*/  MOV R0, 0xffffffff ;  /* 0xffffffff00007802 */ /* 0x000fe40000000f00 */
[----:B------:R-:W-:-:S03]  /*3790*/  MOV R4, 0x37c0 ;  /* 0x000037c000047802 */ /* 0x000fc60000000f00 */
[----:B------:R2:W-:Y:S04]  /*37a0*/  STS [UR6+0x1b0], R0 ;  /* 0x0001b000ff007988 */ /* 0x0005e80008000806 */
[----:B-12--5:R-:W-:Y:S05]  /*37b0*/  CALL.REL.NOINC `($__internal_1_$__cuda_sm10x_tcgen05_guardrail_trap_phase_invalid_during_alloc) ;  /* 0x00000050003c7944 */ /* 0x026fea0003c00000 */
.L_x_66:
[----:B------:R-:W-:Y:S05]  /*37c0*/  WARPSYNC.ALL ;  /* 0x0000000000007948 */ /* 0x000fea0003800000 */
[----:B------:R-:W3:Y:S01]  /*37d0*/  S2UR UR4, SR_CgaCtaId ;  /* 0x00000000000479c3 */ /* 0x000ee20000008800 */
[----:B------:R-:W-:Y:S01]  /*37e0*/  UMOV UR26, 0x400 ;  /* 0x00000400001a7882 */ /* 0x000fe20000000000 */
[----:B------:R-:W-:-:S06]  /*37f0*/  NOP ;  /* 0x0000000000007918 */ /* 0x000fcc0000000000 */
[----:B------:R-:W-:Y:S06]  /*3800*/  BAR.ARV 0x6, 0xa0 ;  /* 0x0182800000007b1d */ /* 0x000fec0000002000 */
[----:B------:R-:W4:Y:S01]  /*3810*/  LDCU UR5, c[0x0][0x38c] ;  /* 0x00007180ff0577ac */ /* 0x000f220008000800 */
[----:B------:R-:W-:Y:S01]  /*3820*/  LOP3.LUT R2, R2, 0xffff, RZ, 0xc0, !PT ;  /* 0x0000ffff02027812 */ /* 0x000fe200078ec0ff */
[----:B------:R-:W-:Y:S01]  /*3830*/  IMAD.MOV.U32 R11, RZ, RZ, 0x1 ;  /* 0x00000001ff0b7424 */ /* 0x000fe200078e00ff */
[----:B------:R-:W-:Y:S01]  /*3840*/  CS2R R8, SRZ ;  /* 0x0000000000087805 */ /* 0x000fe2000001ff00 */
[----:B------:R-:W1:Y:S01]  /*3850*/  LDCU UR7, c[0x0][0x38c] ;  /* 0x00007180ff0777ac */ /* 0x000e620008000800 */
[----:B------:R-:W-:Y:S01]  /*3860*/  R2UR UR27, R2 ;  /* 0x00000000021b72ca */ /* 0x000fe200000e0000 */
[----:B------:R-:W-:Y:S01]  /*3870*/  IMAD.MOV.U32 R10, RZ, RZ, RZ ;  /* 0x000000ffff0a7224 */ /* 0x000fe200078e00ff */
[----:B------:R-:W-:Y:S01]  /*3880*/  UMOV UR30, URZ ;  /* 0x000000ff001e7c82 */ /* 0x000fe20008000000 */
[----:B------:R-:W-:Y:S01]  /*3890*/  UMOV UR24, URZ ;  /* 0x000000ff00187c82 */ /* 0x000fe20008000000 */
[----:B---3--:R-:W-:Y:S01]  /*38a0*/  ULEA UR26, UR4, UR26, 0x18 ;  /* 0x0000001a041a7291 */ /* 0x008fe2000f8ec0ff */
[----:B------:R-:W-:Y:S01]  /*38b0*/  UMOV UR38, 0x0 ;  /* 0x0000000000267882 */ /* 0x000fe20000000000 */
[----:B------:R-:W-:-:S02]  /*38c0*/  UMOV UR39, 0x4100910 ;  /* 0x0410091000277882 */ /* 0x000fc40000000000 */
[----:B------:R-:W-:Y:S02]  /*38d0*/  UIADD3 UR4, UPT, UPT, UR26, 0x6800, URZ ;  /* 0x000068001a047890 */ /* 0x000fe4000fffe0ff */
[----:B------:R-:W-:Y:S02]  /*38e0*/  UIADD3 UR6, UPT, UPT, UR26, 0x1e800, URZ ;  /* 0x0001e8001a067890 */ /* 0x000fe4000fffe0ff */
[----:B----4-:R-:W-:Y:S01]  /*38f0*/  UIADD3 UR5, UPT, UPT, UR5, 0x1f, URZ ;  /* 0x0000001f05057890 */ /* 0x010fe2000fffe0ff */
[----:B--2---:R-:W2:Y:S01]  /*3900*/  LDS R0, [UR26+0x1b0] ;  /* 0x0001b01aff007984 */ /* 0x004ea20008000800 */
[----:B-1----:R-:W-:Y:S01]  /*3910*/  UMOV UR36, 0x0 ;  /* 0x0000000000247882 */ /* 0x002fe20000000000 */
[----:B------:R-:W-:Y:S01]  /*3920*/  UMOV UR37, 0x4100910 ;  /* 0x0410091000257882 */ /* 0x000fe20000000000 */
[----:B------:R-:W-:Y:S02]  /*3930*/  USHF.R.S32.HI UR40, URZ, 0x1f, UR5 ;  /* 0x0000001fff287899 */ /* 0x000fe40008011405 */
[----:B------:R-:W-:-:S02]  /*3940*/  UISETP.GE.AND UP4, UPT, UR7, 0x1, UPT ;  /* 0x000000010700788c */ /* 0x000fc4000bf86270 */
[----:B------:R-:W-:Y:S02]  /*3950*/  ULEA.HI UR40, UR40, UR5, URZ, 0x5 ;  /* 0x0000000528287291 */ /* 0x000fe4000f8f28ff */
[----:B------:R-:W-:Y:S02]  /*3960*/  USHF.R.U32.HI UR5, URZ, 0x4, UR4 ;  /* 0x00000004ff057899 */ /* 0x000fe40008011604 */
[----:B------:R-:W-:Y:S02]  /*3970*/  USHF.R.S32.HI UR40, URZ, 0x5, UR40 ;  /* 0x00000005ff287899 */ /* 0x000fe40008011428 */
[----:B------:R-:W-:Y:S02]  /*3980*/  USHF.R.U32.HI UR4, URZ, 0x4, UR6 ;  /* 0x00000004ff047899 */ /* 0x000fe40008011606 */
[----:B------:R-:W-:Y:S02]  /*3990*/  UISETP.LT.AND UP0, UPT, UR40, 0x1, UPT ;  /* 0x000000012800788c */ /* 0x000fe4000bf01270 */
[----:B------:R-:W-:-:S02]  /*39a0*/  ULOP3.LUT UR5, UR5, 0x3fff, URZ, 0xc0, !UPT ;  /* 0x00003fff05057892 */ /* 0x000fc4000f8ec0ff */
[----:B------:R-:W-:Y:S02]  /*39b0*/  ULOP3.LUT UR4, UR4, 0x3fff, URZ, 0xc0, !UPT ;  /* 0x00003fff04047892 */ /* 0x000fe4000f8ec0ff */
[----:B------:R-:W-:Y:S02]  /*39c0*/  USEL UR41, UR40, 0x1, !UP0 ;  /* 0x0000000128297887 */ /* 0x000fe4000c000000 */
[----:B------:R-:W-:Y:S02]  /*39d0*/  ULOP3.LUT UR28, UR5, 0x10000, URZ, 0xfc, !UPT ;  /* 0x00010000051c7892 */ /* 0x000fe4000f8efcff */
[----:B------:R-:W-:Y:S02]  /*39e0*/  ULOP3.LUT UR29, UR4, 0x10000, URZ, 0xfc, !UPT ;  /* 0x00010000041d7892 */ /* 0x000fe4000f8efcff */
[----:B------:R-:W-:Y:S01]  /*39f0*/  UIADD3 UR41, UPT, UPT, -UR41, URZ, URZ ;  /* 0x000000ff29297290 */ /* 0x000fe2000fffe1ff */
[----:B------:R-:W-:Y:S01]  /*3a00*/  UMOV UR34, 0x0 ;  /* 0x0000000000227882 */ /* 0x000fe20000000000 */
[----:B------:R-:W-:Y:S01]  /*3a10*/  UMOV UR35, 0x4100910 ;  /* 0x0410091000237882 */ /* 0x000fe20000000000 */
[----:B------:R-:W-:Y:S01]  /*3a20*/  UMOV UR32, 0x0 ;  /* 0x0000000000207882 */ /* 0x000fe20000000000 */
[----:B------:R-:W-:Y:S01]  /*3a30*/  UMOV UR33, 0x4100910 ;  /* 0x0410091000217882 */ /* 0x000fe20000000000 */
[----:B--2---:R-:W-:-:S15]  /*3a40*/  R2UR UR42, R0 ;  /* 0x00000000002a72ca */ /* 0x004fde00000e0000 */
.L_x_75:
[----:B------:R-:W-:Y:S02]  /*3a50*/  LEA R0, R10, UR26, 0x3 ;  /* 0x0000001a0a007c11 */ /* 0x000fe4000f8e18ff */
[----:B------:R-:W-:Y:S02]  /*3a60*/  SHF.L.U32 R2, R9, 0x1f, RZ ;  /* 0x0000001f09027819 */ /* 0x000fe400000006ff */
[----:B------:R-:W-:Y:S01]  /*3a70*/  PLOP3.LUT P0, PT, PT, PT, UP4, 0x80, 0x8 ;  /* 0x000000000008781c */ /* 0x000fe20003f0f048 */
[----:B------:R-:W-:Y:S01]  /*3a80*/  VIADD R3, R0, 0x110 ;  /* 0x0000011000037836 */ /* 0x000fe20000000000 */
[----:B-1----:R-:W1:Y:S02]  /*3a90*/  SYNCS.PHASECHK.TRANS64.TRYWAIT P1, [R0+URZ+0x100], R2 ;  /* 0x00010002000075a7 */ /* 0x002e6400080211ff */
[----:B-1-3--:R-:W-:Y:S09]  /*3aa0*/  @!P1 BRA `(.L_x_69) ;  /* 0x0000004400f49947 */ /* 0x00aff20003800000 */
.L_x_162:
[----:B------:R-:W-:Y:S01]  /*3ab0*/  LEA R4, R10, UR26, 0x4 ;  /* 0x0000001a0a047c11 */ /* 0x000fe2000f8e20ff */
[----:B------:R-:W-:Y:S01]  /*3ac0*/  @UP4 ULEA UR4, UR24, UR26, 0x3 ;  /* 0x0000001a18044291 */ /* 0x000fe2000f8e18ff */
[----:B------:R-:W-:Y:S01]  /*3ad0*/  PLOP3.LUT P2, PT, PT, PT, PT, 0x80, 0x8 ;  /* 0x000000000008781c */ /* 0x000fe20003f4f070 */
[----:B------:R-:W-:Y:S01]  /*3ae0*/  ULEA UR31, UR30, UR26, 0x3 ;  /* 0x0000001a1e1f7291 */ /* 0x000fe2000f8e18ff */
[----:B------:R-:W-:Y:S02]  /*3af0*/  PRMT R3, RZ, 0x654, R3 ;  /* 0x00000654ff037816 */ /* 0x000fe40000000003 */
[----:B------:R-:W2:Y:S01]  /*3b00*/  LDS.128 R4, [R4+0x190] ;  /* 0x0001900004047984 */ /* 0x000ea20000000c00 */
[----:B-1----:R-:W-:Y:S02]  /*3b10*/  @P0 SHF.L.U32 R2, R8, 0x1f, RZ ;  /* 0x0000001f08020819 */ /* 0x002fe400000006ff */
[----:B------:R-:W-:Y:S01]  /*3b20*/  SHF.L.U32 R0, R11, 0x1f, RZ ;  /* 0x0000001f0b007819 */ /* 0x000fe200000006ff */
[----:B------:R-:W-:Y:S01]  /*3b30*/  @!PT LDS RZ, [RZ] ;  /* 0x00000000fffff984 */ /* 0x000fe20000000800 */
[----:B------:R-:W-:Y:S01]  /*3b40*/  @!PT LDS RZ, [RZ] ;  /* 0x00000000fffff984 */ /* 0x000fe20000000800 */
[----:B------:R-:W-:Y:S01]  /*3b50*/  @!PT LDS RZ, [RZ] ;  /* 0x00000000fffff984 */ /* 0x000fe20000000800 */
[----:B------:R-:W-:Y:S01]  /*3b60*/  @!PT LDS RZ, [RZ] ;  /* 0x00000000fffff984 */ /* 0x000fe20000000800 */
[----:B------:R1:W-:Y:S06]  /*3b70*/  MEMBAR.ALL.CTA ;  /* 0x0000000000007992 */ /* 0x0003ec0000008000 */
[----:B-1----:R-:W1:Y:S02]  /*3b80*/  FENCE.VIEW.ASYNC.S ;  /* 0x00000000000073c6 */ /* 0x002e640000000000 */
[----:B-1----:R1:W-:Y:S01]  /*3b90*/  SYNCS.ARRIVE.TRANS64.RED.A1T0 RZ, [R3+URZ], RZ ;  /* 0x000000ff03ff79a7 */ /* 0x0023e200081004ff */
[----:B------:R1:W3:Y:S01]  /*3ba0*/  @P0 SYNCS.PHASECHK.TRANS64.TRYWAIT P2, [UR4], R2 ;  /* 0x00000002ff0005a7 */ /* 0x0002e20008041104 */
[----:B------:R-:W-:Y:S01]  /*3bb0*/  ULEA.HI UR4, UR30, UR30, URZ, 0x1 ;  /* 0x0000001e1e047291 */ /* 0x000fe2000f8f08ff */
[----:B--2---:R-:W-:-:S03]  /*3bc0*/  LOP3.LUT P1, RZ, R6, 0x1, RZ, 0xc0, !PT ;  /* 0x0000000106ff7812 */ /* 0x004fc6000782c0ff */
[----:B------:R-:W-:Y:S02]  /*3bd0*/  USHF.L.U32 UR11, UR4, 0x5, URZ ;  /* 0x00000005040b7899 */ /* 0x000fe400080006ff */
[----:B------:R-:W-:Y:S02]  /*3be0*/  ULOP3.LUT UR4, UR4, 0xffe, URZ, 0xc0, !UPT ;  /* 0x00000ffe04047892 */ /* 0x000fe4000f8ec0ff */
[----:B------:R-:W-:Y:S02]  /*3bf0*/  ULOP3.LUT UR11, UR11, 0xffffffc0, URZ, 0xc0, !UPT ;  /* 0xffffffc00b0b7892 */ /* 0x000fe4000f8ec0ff */
[----:B------:R-:W-:Y:S02]  /*3c00*/  UIADD3 UR4, UPT, UPT, -UR4, UR30, URZ ;  /* 0x0000001e04047290 */ /* 0x000fe4000fffe1ff */
[----:B------:R-:W-:Y:S01]  /*3c10*/  UIADD3 UR11, UPT, UPT, UR42, UR11, URZ ;  /* 0x0000000b2a0b7290 */ /* 0x000fe2000fffe0ff */
[----:B------:R-:W2:Y:S03]  /*3c20*/  SYNCS.PHASECHK.TRANS64.TRYWAIT P0, [UR31+0x140], R0 ;  /* 0x00014000ff0075a7 */ /* 0x000ea6000800111f */
[----:B------:R-:W-:Y:S01]  /*3c30*/  ULEA UR11, UR4, UR11, 0x14 ;  /* 0x0000000b040b7291 */ /* 0x000fe2000f8ea0ff */
[----:B-123--:R-:W-:Y:S11]  /*3c40*/  @!P0 BRA `(.L_x_70) ;  /* 0x0000004400a08947 */ /* 0x00eff60003800000 */
.L_x_164:
[----:B------:R-:W-:Y:S01]  /*3c50*/  IADD3 R10, PT, PT, R10, 0x1, RZ ;  /* 0x000000010a0a7810 */ /* 0x000fe20007ffe0ff */
[----:B------:R-:W-:Y:S06]  /*3c60*/  BRA.U !UP4, `(.L_x_71) ;  /* 0x000000010cc07547 */ /* 0x000fec000b800000 */
[----:B------:R-:W-:Y:S01]  /*3c70*/  UPLOP3.LUT UP2, UPT, UPT, UPT, UPT, 0x40, 0x4 ;  /* 0x000000000004789c */ /* 0x000fe20003f4e870 */
[----:B------:R-:W-:Y:S01]  /*3c80*/  UMOV UR23, UR41 ;  /* 0x0000002900177c82 */ /* 0x000fe20008000000 */
[----:B------:R-:W-:Y:S01]  /*3c90*/  UMOV UR22, UR40 ;  /* 0x0000002800167c82 */ /* 0x000fe20008000000 */
[----:B------:R-:W-:-:S08]  /*3ca0*/  UMOV UR10, UR24 ;  /* 0x00000018000a7c82 */ /* 0x000fd00008000000 */
.L_x_74:
[----:B------:R-:W-:Y:S02]  /*3cb0*/  UIADD3 UR23, UPT, UPT, UR23, 0x1, URZ ;  /* 0x0000000117177890 */ /* 0x000fe4000fffe0ff */
[----:B--2---:R-:W-:Y:S02]  /*3cc0*/  ULEA UR5, UR10, UR26, 0x3 ;  /* 0x0000001a0a057291 */ /* 0x004fe4000f8e18ff */
[----:B------:R-:W-:Y:S01]  /*3cd0*/  UISETP.NE.AND UP3, UPT, UR23, URZ, UPT ;  /* 0x000000ff1700728c */ /* 0x000fe2000bf65270 */
[----:B---3--:R-:W-:Y:S10]  /*3ce0*/  @P2 BRA `(.L_x_72) ;  /* 0x00000000000c2947 */ /* 0x008ff40003800000 */
[----:B-1----:R-:W-:Y:S04]  /*3cf0*/  SHF.L.U32 R2, R8, 0x1f, RZ ;  /* 0x0000001f08027819 */ /* 0x002fe800000006ff */
[----:B------:R-:W1:Y:S02]  /*3d00*/  SYNCS.PHASECHK.TRANS64.TRYWAIT P0, [UR5], R2 ;  /* 0x00000002ff0075a7 */ /* 0x000e640008001105 */
[----:B-1----:R-:W-:Y:S05]  /*3d10*/  @!P0 BRA `(.L_x_73) ;  /* 0x0000004400848947 */ /* 0x002fea0003800000 */
.L_x_72:
[----:B------:R-:W-:Y:S01]  /*3d20*/  UISETP.NE.AND UP0, UPT, UR22, 0x1, UPT ;  /* 0x000000011600788c */ /* 0x000fe2000bf05270 */
[----:B------:R-:W-:Y:S01]  /*3d30*/  PLOP3.LUT P2, PT, PT, PT, PT, 0x80, 0x8 ;  /* 0x000000000008781c */ /* 0x000fe20003f4f070 */
[----:B------:R-:W-:Y:S02]  /*3d40*/  UIADD3 UR4, UPT, UPT, UR10, 0x1, URZ ;  /* 0x000000010a047890 */ /* 0x000fe4000fffe0ff */
[----:B------:R-:W-:Y:S02]  /*3d50*/  UIADD3 UR25, UPT, UPT, UR5, 0x60, URZ ;  /* 0x0000006005197890 */ /* 0x000fe4000fffe0ff */
[----:B------:R-:W-:Y:S01]  /*3d60*/  UISETP.NE.AND UP1, UPT, UR4, 0xc, UPT ;  /* 0x0000000c0400788c */ /* 0x000fe2000bf25270 */
[----:B------:R-:W-:Y:S01]  /*3d70*/  PLOP3.LUT P0, PT, PT, PT, UP0, 0x80, 0x8 ;  /* 0x000000000008781c */ /* 0x000fe20003f0f008 */
[----:B------:R-:W-:Y:S02]  /*3d80*/  UIADD3 UR22, UPT, UPT, UR22, -0x1, URZ ;  /* 0xffffffff16167890 */ /* 0x000fe4000fffe0ff */
[----:B------:R-:W-:Y:S02]  /*3d90*/  USEL UR6, URZ, 0x1, UP1 ;  /* 0x00000001ff067887 */ /* 0x000fe40008800000 */
[----:B------:R-:W-:Y:S01]  /*3da0*/  USEL UR24, UR4, URZ, UP1 ;  /* 0x000000ff04187287 */ /* 0x000fe20008800000 */
[----:B------:R-:W-:Y:S01]  /*3db0*/  UMOV UR7, 0x40004040 ;  /* 0x4000404000077882 */ /* 0x000fe20000000000 */
[----:B------:R-:W-:Y:S02]  /*3dc0*/  UMOV UR5, 0x40004040 ;  /* 0x4000404000057882 */ /* 0x000fe40000000000 */
[----:B------:R-:W-:Y:S01]  /*3dd0*/  @UP0 ULEA UR4, UR24, UR26, 0x3 ;  /* 0x0000001a18040291 */ /* 0x000fe2000f8e18ff */
[----:B------:R-:W-:Y:S01]  /*3de0*/  LOP3.LUT R8, R8, UR6, RZ, 0x3c, !PT ;  /* 0x0000000608087c12 */ /* 0x000fe2000f8e3cff */
[----:B------:R-:W-:Y:S01]  /*3df0*/  ULEA UR6, UR10, UR29, 0x9 ;  /* 0x0000001d0a067291 */ /* 0x000fe2000f8e48ff */
[----:B------:R-:W-:Y:S02]  /*3e00*/  UMOV UR21, 0x40004040 ;  /* 0x4000404000157882 */ /* 0x000fe40000000000 */
[----:B-1----:R-:W-:Y:S01]  /*3e10*/  @P0 SHF.L.U32 R0, R8, 0x1f, RZ ;  /* 0x0000001f08000819 */ /* 0x002fe200000006ff */
[----:B------:R-:W-:Y:S02]  /*3e20*/  UIADD3 UR20, UPT, UPT, UR6, 0x2, URZ ;  /* 0x0000000206147890 */ /* 0x000fe4000fffe0ff */
[----:B------:R-:W-:Y:S01]  /*3e30*/  UIADD3 UR16, UPT, UPT, UR6, 0x4, URZ ;  /* 0x0000000406107890 */ /* 0x000fe2000fffe0ff */
[----:B------:R2:W3:Y:S01]  /*3e40*/  @P0 SYNCS.PHASECHK.TRANS64.TRYWAIT P2, [UR4], R0 ;  /* 0x00000000ff0005a7 */ /* 0x0004e20008041104 */
[----:B------:R-:W-:Y:S02]  /*3e50*/  ULEA UR4, UR10, UR28, 0x9 ;  /* 0x0000001c0a047291 */ /* 0x000fe4000f8e48ff */
[----:B------:R-:W-:Y:S02]  /*3e60*/  UIADD3 UR12, UPT, UPT, UR6, 0x6, URZ ;  /* 0x00000006060c7890 */ /* 0x000fe4000fffe0ff */
[----:B------:R-:W-:Y:S02]  /*3e70*/  UIADD3 UR18, UPT, UPT, UR4, 0x2, URZ ;  /* 0x0000000204127890 */ /* 0x000fe4000fffe0ff */
[----:B------:R-:W-:Y:S02]  /*3e80*/  UIADD3 UR14, UPT, UPT, UR4, 0x4, URZ ;  /* 0x00000004040e7890 */ /* 0x000fe4000fffe0ff */
[----:B------:R-:W-:Y:S01]  /*3e90*/  UIADD3 UR8, UPT, UPT, UR4, 0x6, URZ ;  /* 0x0000000604087890 */ /* 0x000fe2000fffe0ff */
[----:B------:R2:W-:Y:S01]  /*3ea0*/  UTCHMMA gdesc[UR4], gdesc[UR6], tmem[UR11], tmem[UR38], idesc[UR39], UP2 ;  /* 0x00ff2606040075ea */ /* 0x0005e2000900000b */
[----:B------:R-:W-:Y:S01]  /*3eb0*/  UPLOP3.LUT UP2, UPT, UPT, UPT, UPT, 0x80, 0x8 ;  /* 0x000000000008789c */ /* 0x000fe20003f4f070 */
[----:B------:R-:W-:Y:S01]  /*3ec0*/  UMOV UR19, 0x40004040 ;  /* 0x4000404000137882 */ /* 0x000fe20000000000 */
[----:B------:R-:W-:Y:S01]  /*3ed0*/  UMOV UR17, 0x40004040 ;  /* 0x4000404000117882 */ /* 0x000fe20000000000 */
[----:B------:R2:W-:Y:S01]  /*3ee0*/  UTCHMMA gdesc[UR18], gdesc[UR20], tmem[UR11], tmem[UR36], idesc[UR37], UPT ;  /* 0x00ff2414120075ea */ /* 0x0005e2000b80000b */
[----:B------:R-:W-:Y:S01]  /*3ef0*/  UMOV UR15, 0x40004040 ;  /* 0x40004040000f7882 */ /* 0x000fe20000000000 */
[----:B------:R-:W-:Y:S01]  /*3f00*/  UMOV UR13, 0x40004040 ;  /* 0x40004040000d7882 */ /* 0x000fe20000000000 */
[----:B------:R-:W-:Y:S01]  /*3f10*/  UMOV UR9, 0x40004040 ;  /* 0x4000404000097882 */ /* 0x000fe20000000000 */
[----:B------:R2:W-:Y:S01]  /*3f20*/  UTCHMMA gdesc[UR14], gdesc[UR16], tmem[UR11], tmem[UR34], idesc[UR35], UPT ;  /* 0x00ff22100e0075ea */ /* 0x0005e2000b80000b */
[----:B------:R2:W-:Y:S01]  /*3f30*/  UTCHMMA gdesc[UR8], gdesc[UR12], tmem[UR11], tmem[UR32], idesc[UR33], UPT ;  /* 0x00ff200c080075ea */ /* 0x0005e2000b80000b */
[----:B------:R2:W-:Y:S01]  /*3f40*/  UTCBAR.MULTICAST [UR25], URZ, UR27 ;  /* 0x000000ff190073e9 */ /* 0x0005e2000800081b */
[----:B------:R-:W-:Y:S01]  /*3f50*/  UMOV UR10, UR24 ;  /* 0x00000018000a7c82 */ /* 0x000fe20008000000 */
[----:B------:R-:W-:Y:S05]  /*3f60*/  BRA.U UP3, `(.L_x_74) ;  /* 0xfffffffd03507547 */ /* 0x000fea000b83ffff */
.L_x_71:
[----:B--2---:R-:W-:Y:S01]  /*3f70*/  UIADD3 UR4, UPT, UPT, UR30, 0x1, URZ ;  /* 0x000000011e047890 */ /* 0x004fe2000fffe0ff */
[C---:B------:R-:W-:Y:S01]  /*3f80*/  ISETP.NE.AND P0, PT, R10.reuse, 0x2, PT ;  /* 0x000000020a00780c */ /* 0x040fe20003f05270 */
[----:B------:R-:W-:Y:S02]  /*3f90*/  UIADD3 UR5, UPT, UPT, UR31, 0x120, URZ ;  /* 0x000001201f057890 */ /* 0x000fe4000fffe0ff */
[----:B------:R-:W-:Y:S01]  /*3fa0*/  UISETP.NE.AND UP0, UPT, UR4, 0x4, UPT ;  /* 0x000000040400788c */ /* 0x000fe2000bf05270 */
[----:B-1----:R-:W-:Y:S02]  /*3fb0*/  SEL R0, RZ, 0x1, P0 ;  /* 0x00000001ff007807 */ /* 0x002fe40000000000 */
[----:B------:R-:W-:Y:S01]  /*3fc0*/  SEL R10, R10, RZ, P0 ;  /* 0x000000ff0a0a7207 */ /* 0x000fe20000000000 */
[----:B------:R-:W-:Y:S01]  /*3fd0*/  USEL UR6, URZ, 0x1, UP0 ;  /* 0x00000001ff067887 */ /* 0x000fe20008000000 */
[----:B------:R-:W-:Y:S01]  /*3fe0*/  LOP3.LUT R9, R9, R0, RZ, 0x3c, !PT ;  /* 0x0000000009097212 */ /* 0x000fe200078e3cff */
[----:B------:R-:W-:Y:S01]  /*3ff0*/  USEL UR30, UR4, URZ, UP0 ;  /* 0x000000ff041e7287 */ /* 0x000fe20008000000 */
[----:B------:R1:W-:Y:S03]  /*4000*/  UTCBAR [UR5], URZ ;  /* 0x000000ff050073e9 */ /* 0x0003e600080000ff */
[----:B------:R-:W-:Y:S01]  /*4010*/  LOP3.LUT R11, R11, UR6, RZ, 0x3c, !PT ;  /* 0x000000060b0b7c12 */ /* 0x000fe2000f8e3cff */
[----:B------:R-:W-:Y:S07]  /*4020*/  @P1 BRA `(.L_x_75) ;  /* 0xfffffff800881947 */ /* 0x000fee000383ffff */
[----:B------:R-:W2:Y:S01]  /*4030*/  S2UR UR8, SR_CgaCtaId ;  /* 0x00000000000879c3 */ /* 0x000ea20000008800 */
[----:B------:R-:W-:Y:S01]  /*4040*/  ELECT P0, URZ, PT ;  /* 0x0000000000ff782f */ /* 0x000fe20003800000 */
[----:B------:R-:W-:Y:S01]  /*4050*/  IMAD.MOV.U32 R0, RZ, RZ, 0x1 ;  /* 0x00000001ff007424 */ /* 0x000fe200078e00ff */
[----:B------:R-:W-:Y:S01]  /*4060*/  UIADD3 UR26, UPT, UPT, UR26, 0x140, URZ ;  /* 0x000001401a1a7890 */ /* 0x000fe2000fffe0ff */
[----:B------:R-:W-:Y:S01]  /*4070*/  SHF.L.U32 R2, R11, 0x1f, RZ ;  /* 0x0000001f0b027819 */ /* 0x000fe200000006ff */
[----:B------:R-:W-:-:S03]  /*4080*/  UMOV UR4, 0x40 ;  /* 0x0000004000047882 */ /* 0x000fc60000000000 */
[----:B------:R-:W-:Y:S01]  /*4090*/  UVIRTCOUNT.DEALLOC.SMPOOL 0x80 ;  /* 0x000000800000784c */ /* 0x000fe20000000000 */
[----:B--2---:R-:W-:Y:S02]  /*40a0*/  ULEA UR8, UR8, UR4, 0x18 ;  /* 0x0000000408087291 */ /* 0x004fe4000f8ec0ff */
[----:B------:R-:W-:-:S07]  /*40b0*/  ULEA UR4, UR30, UR26, 0x3 ;  /* 0x0000001a1e047291 */ /* 0x000fce000f8e18ff */
[----:B------:R2:W-:Y:S02]  /*40c0*/  @P0 STS.U8 [UR8+0x1c], R0 ;  /* 0x00001c00ff000988 */ /* 0x0005e40008000008 */
[----:B------:R-:W4:Y:S02]  /*40d0*/  SYNCS.PHASECHK.TRANS64.TRYWAIT P0, [UR4], R2 ;  /* 0x00000002ff0075a7 */ /* 0x000f240008001104 */
[----:B--2-4-:R-:W-:Y:S05]  /*40e0*/  @!P0 BRA `(.L_x_76) ;  /* 0x0000004000a88947 */ /* 0x014fea0003800000 */
.L_x_167:
[----:B------:R-:W-:-:S04]  /*40f0*/  UIADD3 UR4, UPT, UPT, UR30, 0x1, URZ ;  /* 0x000000011e047890 */ /* 0x000fc8000fffe0ff */
[----:B------:R-:W-:-:S04]  /*4100*/  UISETP.NE.AND UP0, UPT, UR4, 0x4, UPT ;  /* 0x000000040400788c */ /* 0x000fc8000bf05270 */
[----:B------:R-:W-:Y:S02]  /*4110*/  USEL UR6, URZ, 0x1, UP0 ;  /* 0x00000001ff067887 */ /* 0x000fe40008000000 */
[----:B------:R-:W-:-:S04]  /*4120*/  USEL UR4, UR4, URZ, UP0 ;  /* 0x000000ff04047287 */ /* 0x000fc80008000000 */
[----:B-1----:R-:W-:Y:S01]  /*4130*/  ULEA UR5, UR4, UR26, 0x3 ;  /* 0x0000001a04057291 */ /* 0x002fe2000f8e18ff */
[----:B--2---:R-:W-:-:S04]  /*4140*/  LOP3.LUT R2, R11, UR6, RZ, 0x3c, !PT ;  /* 0x000000060b027c12 */ /* 0x004fc8000f8e3cff */
[----:B------:R-:W-:-:S04]  /*4150*/  SHF.L.U32 R3, R2, 0x1f, RZ ;  /* 0x0000001f02037819 */ /* 0x000fc800000006ff */
[----:B------:R-:W1:Y:S02]  /*4160*/  SYNCS.PHASECHK.TRANS64.TRYWAIT P0, [UR5], R3 ;  /* 0x00000003ff0075a7 */ /* 0x000e640008001105 */
[----:B-1----:R-:W-:Y:S05]  /*4170*/  @!P0 BRA `(.L_x_77) ;  /* 0x00000040009c8947 */ /* 0x002fea0003800000 */
.L_x_169:
        /* <DEDUP_REMOVED lines=9> */
.L_x_171:
[----:B------:R-:W-:-:S04]  /*4210*/  UIADD3 UR4, UPT, UPT, UR4, 0x1, URZ ;  /* 0x0000000104047890 */ /* 0x000fc8000fffe0ff */
[----:B------:R-:W-:-:S04]  /*4220*/  UISETP.NE.AND UP0, UPT, UR4, 0x4, UPT ;  /* 0x000000040400788c */ /* 0x000fc8000bf05270 */
[----:B------:R-:W-:Y:S02]  /*4230*/  USEL UR5, URZ, 0x1, UP0 ;  /* 0x00000001ff057887 */ /* 0x000fe40008000000 */
[----:B------:R-:W-:-:S04]  /*4240*/  USEL UR4, UR4, URZ, UP0 ;  /* 0x000000ff04047287 */ /* 0x000fc80008000000 */
[----:B------:R-:W-:Y:S01]  /*4250*/  ULEA UR4, UR4, UR26, 0x3 ;  /* 0x0000001a04047291 */ /* 0x000fe2000f8e18ff */
[----:B------:R-:W-:-:S04]  /*4260*/  LOP3.LUT R2, R2, UR5, RZ, 0x3c, !PT ;  /* 0x0000000502027c12 */ /* 0x000fc8000f8e3cff */
[----:B------:R-:W-:-:S04]  /*4270*/  SHF.L.U32 R2, R2, 0x1f, RZ ;  /* 0x0000001f02027819 */ /* 0x000fc800000006ff */
[----:B------:R-:W2:Y:S02]  /*4280*/  SYNCS.PHASECHK.TRANS64.TRYWAIT P0, [UR4], R2 ;  /* 0x00000002ff0075a7 */ /* 0x000ea40008001104 */
[----:B--2---:R-:W-:Y:S05]  /*4290*/  @!P0 BRA `(.L_x_79) ;  /* 0x0000004000848947 */ /* 0x004fea0003800000 */
.L_x_173:
[----:B------:R-:W-:Y:S01]  /*42a0*/  NOP ;  /* 0x0000000000007918 */ /* 0x000fe20000000000 */
[----:B-1----:R-:W1:Y:S01]  /*42b0*/  LDS R0, [UR8+0x14] ;  /* 0x00001408ff007984 */ /* 0x002e620008000800 */
[----:B------:R-:W-:Y:S01]  /*42c0*/  ULOP3.LUT UR4, UR42, 0xffff, URZ, 0xc0, !UPT ;  /* 0x0000ffff2a047892 */ /* 0x000fe2000f8ec0ff */
[----:B------:R-:W-:Y:S01]  /*42d0*/  UMOV UR5, 0xffff ;  /* 0x0000ffff00057882 */ /* 0x000fe20000000000 */
[----:B------:R-:W-:Y:S02]  /*42e0*/  UMOV UR6, 0x1 ;  /* 0x0000000100067882 */ /* 0x000fe40000000000 */
[----:B------:R-:W-:-:S04]  /*42f0*/  USHF.R.U32.HI UR4, URZ, 0x5, UR4 ;  /* 0x00000005ff047899 */ /* 0x000fc80008011604 */
[----:B------:R-:W-:Y:S02]  /*4300*/  USHF.L.U32 UR5, UR5, UR4, URZ ;  /* 0x0000000405057299 */ /* 0x000fe400080006ff */
[----:B------:R-:W-:-:S04]  /*4310*/  USHF.L.U32 UR4, UR6, UR4, URZ ;  /* 0x0000000406047299 */ /* 0x000fc800080006ff */
[----:B-1----:R-:W-:-:S04]  /*4320*/  LOP3.LUT R0, R0, UR5, RZ, 0xc0, !PT ;  /* 0x0000000500007c12 */ /* 0x002fc8000f8ec0ff */
[----:B------:R-:W-:-:S13]  /*4330*/  ISETP.NE.AND P0, PT, R0, UR5, PT ;  /* 0x0000000500007c0c */ /* 0x000fda000bf05270 */
[----:B------:R-:W-:Y:S05]  /*4340*/  @P0 BRA `(.L_x_80) ;  /* 0x0000000000580947 */ /* 0x000fea0003800000 */
[----:B------:R-:W1:Y:S02]  /*4350*/  LDS R0, [UR8+0x18] ;  /* 0x00001808ff007984 */ /* 0x000e640008000800 */
[----:B-1----:R-:W-:-:S04]  /*4360*/  LOP3.LUT R0, R0, UR4, RZ, 0xc0, !PT ;  /* 0x0000000400007c12 */ /* 0x002fc8000f8ec0ff */
[----:B------:R-:W-:-:S13]  /*4370*/  ISETP.NE.AND P0, PT, R0, UR4, PT ;  /* 0x0000000400007c0c */ /* 0x000fda000bf05270 */
[----:B------:R-:W-:Y:S05]  /*4380*/  @P0 BRA `(.L_x_81) ;  /* 0x00000000003c0947 */ /* 0x000fea0003800000 */
[----:B------:R-:W1:Y:S01]  /*4390*/  S2R R2, SR_LANEID ;  /* 0x0000000000027919 */ /* 0x000e620000000000 */
[----:B------:R-:W-:-:S06]  /*43a0*/  ULOP3.LUT UR5, URZ, UR5, URZ, 0x33, !UPT ;  /* 0x00000005ff057292 */ /* 0x000fcc000f8e33ff */
[----:B------:R-:W-:-:S04]  /*43b0*/  IMAD.U32 R0, RZ, RZ, UR5 ;  /* 0x00000005ff007e24 */ /* 0x000fc8000f8e00ff */
[----:B------:R2:W4:Y:S02]  /*43c0*/  REDUX UR7, R0 ;  /* 0x00000000000773c4 */ /* 0x0005240000000000 */
[----:B------:R1:W-:Y:S01]  /*43d0*/  UTCATOMSWS.AND URZ, UR5 ;  /* 0x0000000500ff79e3 */ /* 0x0003e20008000000 */
[----:B--2---:R-:W-:Y:S01]  /*43e0*/  LOP3.LUT R0, RZ, UR4, RZ, 0x33, !PT ;  /* 0x00000004ff007c12 */ /* 0x004fe2000f8e33ff */
[----:B------:R-:W-:Y:S02]  /*43f0*/  VOTEU.ANY UR4, UPT, PT ;  /* 0x0000000000047886 */ /* 0x000fe400038e0100 */
[----:B------:R-:W-:Y:S02]  /*4400*/  UFLO.U32 UR4, UR4 ;  /* 0x00000004000472bd */ /* 0x000fe400080e0000 */
[----:B------:R-:W2:Y:S04]  /*4410*/  REDUX UR6, R0 ;  /* 0x00000000000673c4 */ /* 0x000ea80000000000 */
[----:B-1----:R-:W-:-:S02]  /*4420*/  ISETP.EQ.U32.AND P0, PT, R2, UR4, PT ;  /* 0x0000000402007c0c */ /* 0x002fc4000bf02070 */
[----:B----4-:R-:W-:-:S11]  /*4430*/  MOV R2, UR7 ;  /* 0x0000000700027c02 */ /* 0x010fd60008000f00 */
[----:B------:R1:W-:Y:S01]  /*4440*/  @P0 ATOMS.AND RZ, [UR8+0x14], R2 ;  /* 0x00001402ffff098c */ /* 0x0003e2000a800008 */
[----:B--2---:R-:W-:-:S05]  /*4450*/  IMAD.U32 R0, RZ, RZ, UR6 ;  /* 0x00000006ff007e24 */ /* 0x004fca000f8e00ff */
[----:B------:R1:W-:Y:S01]  /*4460*/  @P0 ATOMS.AND RZ, [UR8+0x18], R0 ;  /* 0x00001800ffff098c */ /* 0x0003e2000a800008 */
[----:B------:R-:W-:Y:S05]  /*4470*/  BRA `(.L_x_82) ;  /* 0x0000000000147947 */ /* 0x000fea0003800000 */
.L_x_81:
[----:B------:R-:W-:Y:S02]  /*4480*/  MOV R2, 0x44a0 ;  /* 0x000044a000027802 */ /* 0x000fe40000000f00 */
[----:B---3-5:R-:W-:Y:S05]  /*4490*/  CALL.REL.NOINC `($__internal_0_$__cuda_sm10x_tcgen05_guardrail_trap_col_being_dealloced_not_returned_by_alloc) ;  /* 0x0000004000f87944 */ /* 0x028fea0003c00000 */
[----:B------:R-:W-:Y:S05]  /*44a0*/  BRA `(.L_x_82) ;  /* 0x0000000000087947 */ /* 0x000fea0003800000 */
.L_x_80:
[----:B------:R-:W-:Y:S02]  /*44b0*/  MOV R2, 0x44d0 ;  /* 0x000044d000027802 */ /* 0x000fe40000000f00 */
[----:B---3-5:R-:W-:Y:S05]  /*44c0*/  CALL.REL.NOINC `($__internal_2_$__cuda_sm10x_tcgen05_guardrail_trap_unallocated_columns_being_dealloced) ;  /* 0x0000004400047944 */ /* 0x028fea0003c00000 */
.L_x_82:
[----:B------:R-:W-:Y:S01]  /*44d0*/  NOP ;  /* 0x0000000000007918 */ /* 0x000fe20000000000 */
[----:B------:R-:W-:Y:S05]  /*44e0*/  EXIT ;  /* 0x000000000000794d */ /* 0x000fea0003800000 */
.L_x_64:
[----:B------:R-:W-:-:S09]  /*44f0*/  UISETP.NE.OR UP0, UPT, UR18, 0x3, !UP3 ;  /* 0x000000031200788c */ /* 0x000fd2000df05670 */
[----:B------:R-:W-:Y:S05]  /*4500*/  BRA.U UP0, `(.L_x_83) ;  /* 0x0000001100247547 */ /* 0x000fea000b800000 */
[----:B------:R-:W2:Y:S01]  /*4510*/  LDCU.64 UR4, c[0x0][0x888] ;  /* 0x00011100ff0477ac */ /* 0x000ea20008000a00 */
[----:B------:R-:W3:Y:S01]  /*4520*/  LDC.64 R12, c[0x0][0x348] ;  /* 0x0000d200ff0c7b82 */ /* 0x000ee20000000a00 */
[----:B------:R-:W-:Y:S02]  /*4530*/  HFMA2 R9, -RZ, RZ, 0, 0 ;  /* 0x00000000ff097431 */ /* 0x000fe400000001ff */
[----:B------:R-:W-:Y:S01]  /*4540*/  IMAD.MOV.U32 R11, RZ, RZ, 0x1 ;  /* 0x00000001ff0b7424 */ /* 0x000fe200078e00ff */
[----:B------:R-:W4:Y:S01]  /*4550*/  LDCU UR37, c[0x0][0x370] ;  /* 0x00006e00ff2577ac */ /* 0x000f220008000800 */
[----:B------:R-:W-:Y:S01]  /*4560*/  IMAD.MOV.U32 R10, RZ, RZ, RZ ;  /* 0x000000ffff0a7224 */ /* 0x000fe200078e00ff */
[----:B------:R-:W-:Y:S01]  /*4570*/  MOV R3, 0x2000 ;  /* 0x0000200000037802 */ /* 0x000fe20000000f00 */
[----:B------:R-:W4:Y:S01]  /*4580*/  LDCU.128 UR32, c[0x0][0xb10] ;  /* 0x00016200ff2077ac */ /* 0x000f220008000c00 */
[----:B------:R-:W1:Y:S01]  /*4590*/  LDCU UR31, c[0x0][0x374] ;  /* 0x00006e80ff1f77ac */ /* 0x000e620008000800 */
[----:B------:R-:W1:Y:S01]  /*45a0*/  LDCU.64 UR28, c[0x0][0x890] ;  /* 0x00011200ff1c77ac */ /* 0x000e620008000a00 */
[----:B--2---:R-:W-:Y:S01]  /*45b0*/  UISETP.NE.U32.AND UP0, UPT, UR4, URZ, UPT ;  /* 0x000000ff0400728c */ /* 0x004fe2000bf05070 */
[----:B------:R-:W2:Y:S01]  /*45c0*/  LDCU UR15, c[0x0][0xb0c] ;  /* 0x00016180ff0f77ac */ /* 0x000ea20008000800 */
[----:B------:R-:W3:Y:S01]  /*45d0*/  LDCU UR41, c[0x0][0xb20] ;  /* 0x00016400ff2977ac */ /* 0x000ee20008000800 */
[----:B------:R-:W3:Y:S01]  /*45e0*/  LDCU UR4, c[0x0][0xb30] ;  /* 0x00016600ff0477ac */ /* 0x000ee20008000800 */
[----:B----4-:R-:W-:-:S02]  /*45f0*/  UIMAD.WIDE.U32 UR6, UR37, UR32, URZ ;  /* 0x00000020250672a5 */ /* 0x010fc4000f8e00ff */
[----:B-1----:R-:W-:Y:S02]  /*4600*/  UIMAD.WIDE.U32 UR8, UR31, UR35, URZ ;  /* 0x000000231f0872a5 */ /* 0x002fe4000f8e00ff */
[----:B------:R-:W-:Y:S02]  /*4610*/  UISETP.NE.U32.AND UP6, UPT, UR28, URZ, UPT ;  /* 0x000000ff1c00728c */ /* 0x000fe4000bfc5070 */
[----:B------:R-:W-:Y:S01]  /*4620*/  UISETP.NE.AND.EX UP5, UPT, UR5, URZ, UPT, UP0 ;  /* 0x000000ff0500728c */ /* 0x000fe2000bfa5300 */
[----:B------:R-:W-:Y:S01]  /*4630*/  UMOV UR24, 0x400 ;  /* 0x0000040000187882 */ /* 0x000fe20000000000 */
[----:B------:R-:W-:Y:S01]  /*4640*/  UISETP.NE.AND UP0, UPT, UR42, 0x1, UPT ;  /* 0x000000012a00788c */ /* 0x000fe2000bf05270 */
[----:B------:R-:W-:Y:S01]  /*4650*/  UMOV UR6, UR7 ;  /* 0x0000000700067c82 */ /* 0x000fe20008000000 */
[----:B------:R-:W-:Y:S01]  /*4660*/  UMOV UR38, UR9 ;  /* 0x0000000900267c82 */ /* 0x000fe20008000000 */
[----:B------:R-:W-:Y:S02]  /*4670*/  USEL UR40, URZ, 0x1, UP4 ;  /* 0x00000001ff287887 */ /* 0x000fe4000a000000 */
[----:B--2---:R-:W-:Y:S01]  /*4680*/  UISETP.NE.AND UP0, UPT, UR15, 0x1, UPT ;  /* 0x000000010f00788c */ /* 0x004fe2000bf05270 */
[----:B------:R-:W-:Y:S01]  /*4690*/  UMOV UR25, URZ ;  /* 0x000000ff00197c82 */ /* 0x000fe20008000000 */
[----:B------:R-:W-:-:S02]  /*46a0*/  UPLOP3.LUT UP4, UPT, UPT, UPT, UPT, 0x40, 0x4 ;  /* 0x000000000004789c */ /* 0x000fc40003f8e870 */
[----:B------:R-:W-:Y:S01]  /*46b0*/  UISETP.GE.AND UP2, UPT, UR42, 0x1, UPT ;  /* 0x000000012a00788c */ /* 0x000fe2000bf46270 */
[----:B------:R-:W1:Y:S01]  /*46c0*/  LDCU.64 UR16, c[0x0][0xb28] ;  /* 0x00016500ff1077ac */ /* 0x000e620008000a00 */
[----:B------:R-:W-:Y:S02]  /*46d0*/  ULEA UR24, UR54, UR24, 0x18 ;  /* 0x0000001836187291 */ /* 0x000fe4000f8ec0ff */
[----:B------:R-:W-:Y:S02]  /*46e0*/  UISETP.NE.AND.EX UP6, UPT, UR29, URZ, UPT, UP6 ;  /* 0x000000ff1d00728c */ /* 0x000fe4000bfc5360 */
[----:B------:R-:W-:Y:S02]  /*46f0*/  USHF.R.U32.HI UR39, URZ, UR33, UR6 ;  /* 0x00000021ff277299 */ /* 0x000fe40008011606 */
[----:B---3--:R-:W-:Y:S02]  /*4700*/  USHF.R.U32.HI UR38, URZ, UR41, UR38 ;  /* 0x00000029ff267299 */ /* 0x008fe40008011626 */
[----:B------:R-:W-:-:S02]  /*4710*/  UISETP.NE.AND UP0, UPT, UR34, 0x1, UPT ;  /* 0x000000012200788c */ /* 0x000fc4000bf05270 */
[----:B------:R-:W-:-:S11]  /*4720*/  UISETP.NE.AND UP3, UPT, UR4, 0x1, UPT ;  /* 0x000000010400788c */ /* 0x000fd6000bf65270 */
.L_x_92:
[C---:B------:R-:W-:Y:S02]  /*4730*/  LEA R8, R10.reuse, UR24, 0x3 ;  /* 0x000000180a087c11 */ /* 0x040fe4000f8e18ff */
[----:B------:R-:W-:Y:S02]  /*4740*/  SHF.L.U32 R0, R9, 0x1f, RZ ;  /* 0x0000001f09007819 */ /* 0x000fe400000006ff */
[----:B------:R-:W-:Y:S02]  /*4750*/  LEA R4, R10, UR24, 0x4 ;  /* 0x000000180a047c11 */ /* 0x000fe4000f8e20ff */
[----:B--2---:R-:W2:Y:S02]  /*4760*/  SYNCS.PHASECHK.TRANS64.TRYWAIT P0, [R8+URZ+0x100], R0 ;  /* 0x00010000080075a7 */ /* 0x004ea400080011ff */
[----:B--2---:R-:W-:Y:S05]  /*4770*/  @!P0 BRA `(.L_x_84) ;  /* 0x0000003c00648947 */ /* 0x004fea0003800000 */
.L_x_174:
[----:B------:R-:W3:Y:S01]  /*4780*/  LDS.128 R4, [R4+0x190] ;  /* 0x0001900004047984 */ /* 0x000ee20000000c00 */
[----:B------:R-:W-:Y:S01]  /*4790*/  UISETP.GE.AND UP0, UPT, UR42, 0x1, UPT ;  /* 0x000000012a00788c */ /* 0x000fe2000bf06270 */
[----:B------:R-:W-:Y:S01]  /*47a0*/  @!PT LDS RZ, [RZ] ;  /* 0x00000000fffff984 */ /* 0x000fe20000000800 */
[----:B------:R-:W-:Y:S01]  /*47b0*/  @!PT LDS RZ, [RZ] ;  /* 0x00000000fffff984 */ /* 0x000fe20000000800 */
[----:B------:R-:W-:Y:S01]  /*47c0*/  @!PT LDS RZ, [RZ] ;  /* 0x00000000fffff984 */ /* 0x000fe20000000800 */
[----:B------:R-:W-:Y:S01]  /*47d0*/  @!PT LDS RZ, [RZ] ;  /* 0x00000000fffff984 */ /* 0x000fe20000000800 */
[----:B------:R4:W-:Y:S06]  /*47e0*/  MEMBAR.ALL.CTA ;  /* 0x0000000000007992 */ /* 0x0009ec0000008000 */
[----:B----4-:R-:W4:Y:S01]  /*47f0*/  FENCE.VIEW.ASYNC.S ;  /* 0x00000000000073c6 */ /* 0x010f220000000000 */
[----:B---3--:R-:W-:Y:S11]  /*4800*/  LOP3.LUT P0, RZ, R6, 0x1, RZ, 0xc0, !PT ;  /* 0x0000000106ff7812 */ /* 0x008ff6000780c0ff */
[----:B------:R-:W-:Y:S02]  /*4810*/  @!UPT UIADD3 URZ, UPT, UPT, URZ, URZ, URZ ;  /* 0x000000fffffff290 */ /* 0x000fe4000fffe0ff */
[----:B----4-:R-:W-:Y:S01]  /*4820*/  VOTEU.ANY UP2, P0 ;  /* 0x0000000000ff7886 */ /* 0x010fe20000040100 */
[----:B------:R-:W-:Y:S11]  /*4830*/  PLOP3.LUT P0, PT, PT, PT, UP2, 0x80, 0x8 ;  /* 0x000000000008781c */ /* 0x000ff60003f0f028 */
[----:B------:R-:W-:Y:S02]  /*4840*/  @!UPT UIADD3 URZ, UPT, UPT, URZ, URZ, URZ ;  /* 0x000000fffffff290 */ /* 0x000fe4000fffe0ff */
[----:B--2---:R-:W-:Y:S02]  /*4850*/  @P0 SHF.R.U32.HI R0, RZ, 0x10, R5 ;  /* 0x00000010ff000819 */ /* 0x004fe40000011605 */
[----:B------:R-:W-:Y:S02]  /*4860*/  @P0 MOV R2, R4 ;  /* 0x0000000400020202 */ /* 0x000fe40000000f00 */
[----:B------:R-:W-:Y:S01]  /*4870*/  @P0 R2UR UR4, R0 ;  /* 0x00000000000402ca */ /* 0x000fe200000e0000 */
[----:B------:R-:W-:Y:S01]  /*4880*/  VIADD R0, R8, 0x110 ;  /* 0x0000011008007836 */ /* 0x000fe20000000000 */
[----:B------:R-:W-:Y:S02]  /*4890*/  @P0 LOP3.LUT R4, R5, 0xffff, RZ, 0xc0, !PT ;  /* 0x0000ffff05040812 */ /* 0x000fe400078ec0ff */
[----:B------:R-:W-:Y:S02]  /*48a0*/  @P0 R2UR UR6, R2 ;  /* 0x00000000020602ca */ /* 0x000fe400000e0000 */
[----:B------:R-:W-:Y:S02]  /*48b0*/  PRMT R0, RZ, 0x654, R0 ;  /* 0x00000654ff007816 */ /* 0x000fe40000000000 */
[----:B------:R-:W-:Y:S02]  /*48c0*/  @P0 R2UR UR5, R4 ;  /* 0x00000000040502ca */ /* 0x000fe400000e0000 */
[----:B------:R2:W-:Y:S03]  /*48d0*/  SYNCS.ARRIVE.TRANS64.RED.A1T0 RZ, [R0+URZ], RZ ;  /* 0x000000ff00ff79a7 */ /* 0x0005e600081004ff */
[----:B------:R-:W-:Y:S04]  /*48e0*/  @UP2 UMOV UR27, UR4 ;  /* 0x00000004001b2c82 */ /* 0x000fe80008000000 */
[----:B------:R-:W-:Y:S04]  /*48f0*/  @UP2 UMOV UR14, UR6 ;  /* 0x00000006000e2c82 */ /* 0x000fe80008000000 */
[----:B------:R-:W-:Y:S01]  /*4900*/  @UP2 UMOV UR13, UR5 ;  /* 0x00000005000d2c82 */ /* 0x000fe20008000000 */
[----:B------:R-:W-:Y:S05]  /*4910*/  BRA.U !UP0, `(.L_x_85) ;  /* 0x0000000108c07547 */ /* 0x000fea000b800000 */
[----:B------:R-:W-:Y:S02]  /*4920*/  UIMAD.WIDE.U32 UR8, UR13, UR35, URZ ;  /* 0x000000230d0872a5 */ /* 0x000fe4000f8e00ff */
[----:B------:R-:W-:Y:S02]  /*4930*/  UP2UR UR12, UPR, URZ, 0x4 ;  /* 0x00000004ff0c7883 */ /* 0x000fe40008000000 */
[----:B------:R-:W-:Y:S02]  /*4940*/  UISETP.NE.AND UP2, UPT, UR34, 0x1, UPT ;  /* 0x000000012200788c */ /* 0x000fe4000bf45270 */
[----:B------:R-:W-:Y:S02]  /*4950*/  UIMAD.WIDE.U32 UR10, UR14, UR32, URZ ;  /* 0x000000200e0a72a5 */ /* 0x000fe4000f8e00ff */
[----:B------:R-:W-:Y:S02]  /*4960*/  USEL UR4, UR31, UR38, !UP2 ;  /* 0x000000261f047287 */ /* 0x000fe4000d000000 */
[----:B------:R-:W-:Y:S02]  /*4970*/  UISETP.NE.AND UP0, UPT, UR15, 0x1, UPT ;  /* 0x000000010f00788c */ /* 0x000fe4000bf05270 */
[----:B------:R-:W-:Y:S02]  /*4980*/  UP2UR UR22, UPR, URZ, 0x2 ;  /* 0x00000002ff167883 */ /* 0x000fe40008000000 */
[----:B------:R-:W-:Y:S02]  /*4990*/  UISETP.NE.AND UP1, UPT, UR42, 0x1, UPT ;  /* 0x000000012a00788c */ /* 0x000fe4000bf25270 */
[----:B-1----:R-:W-:Y:S02]  /*49a0*/  UIMAD.WIDE.U32 UR18, UR4, UR16, URZ ;  /* 0x00000010041272a5 */ /* 0x002fe4000f8e00ff */
[----:B------:R-:W-:Y:S01]  /*49b0*/  USEL UR7, UR37, UR39, !UP0 ;  /* 0x0000002725077287 */ /* 0x000fe2000c000000 */
[----:B------:R-:W-:Y:S02]  /*49c0*/  UMOV UR5, UR9 ;  /* 0x0000000900057c82 */ /* 0x000fe40008000000 */
[----:B------:R-:W-:Y:S02]  /*49d0*/  USHF.R.U32.HI UR6, URZ, UR41, UR5 ;  /* 0x00000029ff067299 */ /* 0x000fe40008011605 */
[----:B------:R-:W-:Y:S02]  /*49e0*/  UIMAD.WIDE.U32 UR20, UR7, UR16, URZ ;  /* 0x00000010071472a5 */ /* 0x000fe4000f8e00ff */
[----:B------:R-:W-:Y:S02]  /*49f0*/  USEL UR6, UR13, UR6, !UP2 ;  /* 0x000000060d067287 */ /* 0x000fe4000d000000 */
[----:B------:R-:W-:Y:S01]  /*4a00*/  UISETP.NE.AND UP2, UPT, UR12, URZ, UPT ;  /* 0x000000ff0c00728c */ /* 0x000fe2000bf45270 */
[----:B------:R-:W-:Y:S01]  /*4a10*/  UMOV UR5, UR11 ;  /* 0x0000000b00057c82 */ /* 0x000fe20008000000 */
[----:B------:R-:W-:Y:S02]  /*4a20*/  UIMAD.WIDE.U32 UR10, UR6, UR16, URZ ;  /* 0x00000010060a72a5 */ /* 0x000fe4000f8e00ff */
[----:B------:R-:W-:Y:S03]  /*4a30*/  USHF.R.U32.HI UR8, URZ, UR33, UR5 ;  /* 0x00000021ff087299 */ /* 0x000fe60008011605 */
[----:B------:R-:W-:Y:S02]  /*4a40*/  UMOV UR5, UR19 ;  /* 0x0000001300057c82 */ /* 0x000fe40008000000 */
[----:B------:R-:W-:Y:S03]  /*4a50*/  @UP1 USHF.R.U32.HI UR4, URZ, UR17, UR5 ;  /* 0x00000011ff041299 */ /* 0x000fe60008011605 */
[----:B------:R-:W-:Y:S01]  /*4a60*/  UMOV UR5, UR21 ;  /* 0x0000001500057c82 */ /* 0x000fe20008000000 */
[----:B------:R-:W-:Y:S02]  /*4a70*/  UIMAD UR4, UR42, UR4, URZ ;  /* 0x000000042a0472a4 */ /* 0x000fe4000f8e02ff */
[----:B------:R-:W-:Y:S02]  /*4a80*/  @UP1 USHF.R.U32.HI UR7, URZ, UR17, UR5 ;  /* 0x00000011ff071299 */ /* 0x000fe40008011605 */
[----:B------:R-:W-:Y:S02]  /*4a90*/  USEL UR5, UR14, UR8, !UP0 ;  /* 0x000000080e057287 */ /* 0x000fe4000c000000 */
[----:B------:R-:W-:Y:S02]  /*4aa0*/  UIMAD UR8, UR42, UR7, URZ ;  /* 0x000000072a0872a4 */ /* 0x000fe4000f8e02ff */
[----:B------:R-:W-:Y:S03]  /*4ab0*/  UISETP.GE.AND UP0, UPT, UR6, UR4, UPT ;  /* 0x000000040600728c */ /* 0x000fe6000bf06270 */
[----:B------:R-:W-:Y:S01]  /*4ac0*/  UMOV UR4, UR11 ;  /* 0x0000000b00047c82 */ /* 0x000fe20008000000 */
[----:B------:R-:W-:Y:S02]  /*4ad0*/  UISETP.GE.OR UP0, UPT, UR5, UR8, UP0 ;  /* 0x000000080500728c */ /* 0x000fe40008706670 */
[----:B------:R-:W-:Y:S02]  /*4ae0*/  USHF.R.U32.HI UR4, URZ, UR17, UR4 ;  /* 0x00000011ff047299 */ /* 0x000fe40008011604 */
[----:B------:R-:W-:Y:S02]  /*4af0*/  UIMAD.WIDE.U32 UR8, UR5, UR16, URZ ;  /* 0x00000010050872a5 */ /* 0x000fe4000f8e00ff */
[----:B------:R-:W-:Y:S04]  /*4b00*/  USEL UR10, UR6, UR4, !UP1 ;  /* 0x00000004060a7287 */ /* 0x000fe8000c800000 */
[----:B------:R-:W-:Y:S01]  /*4b10*/  UIADD3 UR11, UPT, UPT, -UR10, URZ, URZ ;  /* 0x000000ff0a0b7290 */ /* 0x000fe2000fffe1ff */
[----:B------:R-:W-:Y:S02]  /*4b20*/  @!UP0 UMOV UR4, UR9 ;  /* 0x0000000900048c82 */ /* 0x000fe40008000000 */
[----:B------:R-:W-:Y:S02]  /*4b30*/  @!UP0 USHF.R.U32.HI UR4, URZ, UR17, UR4 ;  /* 0x00000011ff048299 */ /* 0x000fe40008011604 */
[----:B------:R-:W-:Y:S02]  /*4b40*/  UIMAD UR8, UR42, UR11, UR6 ;  /* 0x0000000b2a0872a4 */ /* 0x000fe4000f8e0206 */
[----:B------:R-:W-:Y:S02]  /*4b50*/  @!UP0 USEL UR4, UR5, UR4, !UP1 ;  /* 0x0000000405048287 */ /* 0x000fe4000c800000 */
[----:B------:R-:W-:Y:S02]  /*4b60*/  UISETP.NE.AND UP1, UPT, UR22, URZ, UPT ;  /* 0x000000ff1600728c */ /* 0x000fe4000bf25270 */
[----:B------:R-:W-:Y:S02]  /*4b70*/  @!UP0 UIMAD UR8, UR7, UR8, UR4 ;  /* 0x00000008070882a4 */ /* 0x000fe4000f8e0204 */
[----:B------:R-:W-:Y:S02]  /*4b80*/  @!UP0 UIADD3 UR9, UPT, UPT, UR10, -UR4, URZ ;  /* 0x800000040a098290 */ /* 0x000fe4000fffe0ff */
[----:B------:R-:W-:Y:S02]  /*4b90*/  UIADD3 UR4, UPT, UPT, -UR5, URZ, URZ ;  /* 0x000000ff05047290 */ /* 0x000fe4000fffe1ff */
[----:B------:R-:W-:Y:S02]  /*4ba0*/  UIADD3 UR7, UPT, UPT, -UR6, URZ, URZ ;  /* 0x000000ff06077290 */ /* 0x000fe4000fffe1ff */
[----:B------:R-:W-:Y:S02]  /*4bb0*/  @!UP0 UIMAD UR6, UR9, UR42, UR5 ;  /* 0x0000002a090682a4 */ /* 0x000fe4000f8e0205 */
[----:B------:R-:W-:Y:S02]  /*4bc0*/  UIMAD UR14, UR15, UR4, UR14 ;  /* 0x000000040f0e72a4 */ /* 0x000fe4000f8e020e */
[----:B------:R-:W-:Y:S01]  /*4bd0*/  UIMAD UR13, UR34, UR7, UR13 ;  /* 0x00000007220d72a4 */ /* 0x000fe2000f8e020d */
[----:B------:R-:W-:Y:S02]  /*4be0*/  @!UP0 UMOV UR5, UR8 ;  /* 0x0000000800058c82 */ /* 0x000fe40008000000 */
[----:B------:R-:W-:Y:S02]  /*4bf0*/  UIMAD UR14, UR5, UR15, UR14 ;  /* 0x0000000f050e72a4 */ /* 0x000fe4000f8e020e */
[----:B------:R-:W-:Y:S11]  /*4c00*/  UIMAD UR13, UR6, UR34, UR13 ;  /* 0x00000022060d72a4 */ /* 0x000ff6000f8e020d */
[----:B------:R-:W-:Y:S01]  /*4c10*/  @!UPT UIADD3 URZ, UPT, UPT, URZ, URZ, URZ ;  /* 0x000000fffffff290 */ /* 0x000fe2000fffe0ff */
.L_x_85:
[----:B------:R-:W3:Y:S01]  /*4c20*/  @!UP3 LDCU.128 UR20, c[0x0][0xb10] ;  /* 0x00016200ff14b7ac */ /* 0x000ee20008000c00 */
[----:B------:R-:W-:Y:S04]  /*4c30*/  ISETP.NE.U32.AND P0, PT, RZ, UR28, PT ;  /* 0x0000001cff007c0c */ /* 0x000fe8000bf05070 */
[----:B------:R-:W-:Y:S01]  /*4c40*/  ISETP.NE.AND.EX P0, PT, RZ, UR29, PT, P0 ;  /* 0x0000001dff007c0c */ /* 0x000fe2000bf05300 */
[----:B------:R-:W4:Y:S01]  /*4c50*/  @!UP3 LDCU UR5, c[0x0][0xb0c] ;  /* 0x00016180ff05b7ac */ /* 0x000f220008000800 */
[----:B------:R-:W-:Y:S02]  /*4c60*/  USHF.L.U32 UR11, UR26, 0x6, URZ ;  /* 0x000000061a0b7899 */ /* 0x000fe400080006ff */
[----:B------:R-:W-:Y:S02]  /*4c70*/  USHF.L.U32 UR10, UR30, 0x6, URZ ;  /* 0x000000061e0a7899 */ /* 0x000fe400080006ff */
[----:B---3--:R-:W-:Y:S07]  /*4c80*/  UIMAD.WIDE.U32 UR6, UR14, UR20, URZ ;  /* 0x000000140e0672a5 */ /* 0x008fee000f8e00ff */
[----:B------:R-:W-:Y:S01]  /*4c90*/  @!UP3 UMOV UR4, UR7 ;  /* 0x000000070004bc82 */ /* 0x000fe20008000000 */
[----:B----4-:R-:W-:Y:S02]  /*4ca0*/  @!UP3 UISETP.NE.AND UP0, UPT, UR5, 0x1, UPT ;  /* 0x000000010500b88c */ /* 0x010fe4000bf05270 */
[----:B------:R-:W-:Y:S02]  /*4cb0*/  @!UP3 USHF.R.U32.HI UR4, URZ, UR21, UR4 ;  /* 0x00000015ff04b299 */ /* 0x000fe40008011604 */
[----:B------:R-:W-:Y:S02]  /*4cc0*/  UIMAD.WIDE.U32 UR6, UR13, UR23, URZ ;  /* 0x000000170d0672a5 */ /* 0x000fe4000f8e00ff */
[----:B------:R-:W-:Y:S02]  /*4cd0*/  @!UP3 USEL UR8, UR14, UR4, !UP0 ;  /* 0x000000040e08b287 */ /* 0x000fe4000c000000 */
[----:B------:R-:W-:Y:S03]  /*4ce0*/  @!UP3 UISETP.NE.AND UP0, UPT, UR22, 0x1, UPT ;  /* 0x000000011600b88c */ /* 0x000fe6000bf05270 */
[----:B------:R-:W-:Y:S02]  /*4cf0*/  @!UP3 UMOV UR6, UR7 ;  /* 0x000000070006bc82 */ /* 0x000fe40008000000 */
[----:B------:R-:W3:Y:S02]  /*4d00*/  @!UP3 LDCU UR4, c[0x0][0xb20] ;  /* 0x00016400ff04b7ac */ /* 0x000ee40008000800 */
[----:B---3--:R-:W-:Y:S04]  /*4d10*/  @!UP3 USHF.R.U32.HI UR6, URZ, UR4, UR6 ;  /* 0x00000004ff06b299 */ /* 0x008fe80008011606 */
[----:B------:R-:W-:Y:S04]  /*4d20*/  @!UP3 USEL UR6, UR13, UR6, !UP0 ;  /* 0x000000060d06b287 */ /* 0x000fe8000c000000 */
[----:B------:R-:W-:Y:S02]  /*4d30*/  @!UP3 UIADD3 UR4, UPT, UPT, -UR8, UR6, URZ ;  /* 0x000000060804b290 */ /* 0x000fe4000fffe1ff */
[----:B------:R-:W-:Y:S02]  /*4d40*/  @!UP3 UIADD3 UR6, UPT, UPT, UR8, -UR6, URZ ;  /* 0x800000060806b290 */ /* 0x000fe4000fffe0ff */
[----:B------:R-:W-:Y:S02]  /*4d50*/  @!UP3 UIMAD UR14, UR4, UR5, UR14 ;  /* 0x00000005040eb2a4 */ /* 0x000fe4000f8e020e */
[----:B------:R-:W-:Y:S01]  /*4d60*/  @!UP3 UIMAD UR13, UR6, UR22, UR13 ;  /* 0x00000016060db2a4 */ /* 0x000fe2000f8e020d */
[----:B------:R-:W-:Y:S11]  /*4d70*/  BRA.U UP4, `(.L_x_86) ;  /* 0x0000000104107547 */ /* 0x000ff6000b800000 */
[----:B------:R-:W-:Y:S04]  /*4d80*/  MOV R2, UR40 ;  /* 0x0000002800027c02 */ /* 0x000fe80008000f00 */
[----:B------:R-:W-:Y:S04]  /*4d90*/  SHF.L.U32 R2, R2, 0x1f, RZ ;  /* 0x0000001f02027819 */ /* 0x000fe800000006ff */
[----:B------:R-:W3:Y:S02]  /*4da0*/  SYNCS.PHASECHK.TRANS64.TRYWAIT P1, [UR24+0xf8], R2 ;  /* 0x0000f802ff0075a7 */ /* 0x000ee40008021118 */
[----:B---3--:R-:W-:Y:S05]  /*4db0*/  @!P1 BRA `(.L_x_87) ;  /* 0x0000003400e89947 */ /* 0x008fea0003800000 */
.L_x_86:
[----:B------:R-:W-:Y:S05]  /*4dc0*/  BRA.U !UP6, `(.L_x_88) ;  /* 0x000000010e387547 */ /* 0x000fea000b800000 */
[----:B------:R-:W-:Y:S01]  /*4dd0*/  UPLOP3.LUT UP1, UPT, UPT, UPT, UP5, 0x80, 0x8 ;  /* 0x000000000008789c */ /* 0x000fe20003f2f050 */
[----:B--2---:R-:W-:Y:S01]  /*4de0*/  HFMA2 R0, -RZ, RZ, 0, 5.9604644775390625e-08 ;  /* 0x00000001ff007431 */ /* 0x004fe200000001ff */
[----:B------:R-:W2:Y:S01]  /*4df0*/  LDCU.64 UR8, c[0x0][0x358] ;  /* 0x00006b00ff0877ac */ /* 0x000ea20008000a00 */
[----:B------:R-:W-:Y:S03]  /*4e00*/  IMAD.MOV.U32 R52, RZ, RZ, 0x1 ;  /* 0x00000001ff347424 */ /* 0x000fe600078e00ff */
[----:B------:R-:W-:Y:S05]  /*4e10*/  PLOP3.LUT P1, PT, PT, PT, UP1, 0x80, 0x8 ;  /* 0x000000000008781c */ /* 0x000fea0003f2f018 */
[----:B------:R-:W3:Y:S01]  /*4e20*/  @UP1 LDCU.64 UR4, c[0x0][0x888] ;  /* 0x00011100ff0417ac */ /* 0x000ee20008000a00 */
[----:B------:R-:W-:Y:S07]  /*4e30*/  @UP1 UIMAD UR6, UR36, UR28, URZ ;  /* 0x0000001c240612a4 */ /* 0x000fee000f8e02ff */
[----:B------:R-:W-:Y:S01]  /*4e40*/  @!P1 PRMT R52, R0, 0x7610, R52 ;  /* 0x0000761000349816 */ /* 0x000fe20000000034 */
[----:B---3--:R-:W-:Y:S06]  /*4e50*/  @UP1 UIMAD.WIDE UR4, UR6, 0x4, UR4 ;  /* 0x00000004060418a5 */ /* 0x008fec000f8e0204 */
[----:B-----5:R-:W-:Y:S01]  /*4e60*/  IMAD.U32 R26, RZ, RZ, UR4 ;  /* 0x00000004ff1a7e24 */ /* 0x020fe2000f8e00ff */
[----:B------:R-:W-:Y:S04]  /*4e70*/  MOV R27, UR5 ;  /* 0x00000005001b7c02 */ /* 0x000fe80008000f00 */
[----:B------:R-:W3:Y:S01]  /*4e80*/  @!UP1 LDCU UR4, c[0x0][0x880] ;  /* 0x00011000ff0497ac */ /* 0x000ee20008000800 */
[----:B--2---:R4:W5:Y:S02]  /*4e90*/  @P1 LDG.E R26, desc[UR8][R26.64] ;  /* 0x000000081a1a1981 */ /* 0x004964000c1e1900 */
[----:B---34-:R-:W-:Y:S07]  /*4ea0*/  @!P1 IMAD.U32 R26, RZ, RZ, UR4 ;  /* 0x00000004ff1a9e24 */ /* 0x018fee000f8e00ff */
.L_x_88:
[----:B-----5:R-:W-:Y:S01]  /*4eb0*/  @!P0 FSETP.EQ.AND P2, PT, R26, RZ, PT ;  /* 0x000000ff1a00820b */ /* 0x020fe20003f42000 */
[----:B------:R-:W-:Y:S01]  /*4ec0*/  @!UPT UIADD3 URZ, UPT, UPT, URZ, URZ, URZ ;  /* 0x000000fffffff290 */ /* 0x000fe2000fffe0ff */
[----:B------:R-:W-:Y:S11]  /*4ed0*/  @!P0 BRA `(.L_x_89) ;  /* 0x0000000000148947 */ /* 0x000ff60003800000 */
[----:B------:R-:W-:Y:S02]  /*4ee0*/  LOP3.LUT P0, RZ, R52, 0xff, RZ, 0xc0, !PT ;  /* 0x000000ff34ff7812 */ /* 0x000fe4000780c0ff */
[----:B------:R-:W-:Y:S04]  /*4ef0*/  PLOP3.LUT P2, PT, PT, PT, UP1, 0x80, 0x8 ;  /* 0x000000000008781c */ /* 0x000fe80003f4f018 */
[----:B------:R-:W-:Y:S07]  /*4f00*/  PLOP3.LUT P2, PT, P2, PT, PT, 0x8, 0x80 ;  /* 0x000000000080781c */ /* 0x000fee000174e170 */
[----:B------:R-:W-:Y:S11]  /*4f10*/  @P0 FSETP.EQ.AND P2, PT, R26, RZ, PT ;  /* 0x000000ff1a00020b */ /* 0x000ff60003f42000 */
[----:B------:R-:W-:Y:S02]  /*4f20*/  @!UPT UIADD3 URZ, UPT, UPT, URZ, URZ, URZ ;  /* 0x000000fffffff290 */ /* 0x000fe4000fffe0ff */
.L_x_89:
[----:B------:R-:W-:Y:S01]  /*4f30*/  ULEA UR4, UR25, UR24, 0x3 ;  /* 0x0000001819047291 */ /* 0x000fe2000f8e18ff */
[----:B--2---:R-:W-:Y:S02]  /*4f40*/  SHF.L.U32 R2, R11, 0x1f, RZ ;  /* 0x0000001f0b027819 */ /* 0x004fe400000006ff */
[----:B------:R-:W-:Y:S04]  /*4f50*/  ELECT P1, URZ, PT ;  /* 0x0000000000ff782f */ /* 0x000fe80003820000 */
[----:B------:R-:W-:Y:S02]  /*4f60*/  PLOP3.LUT P1, PT, P2, P1, PT, 0xf2, 0x2f ;  /* 0x00000000002f781c */ /* 0x000fe40001723e72 */
[----:B------:R-:W2:Y:S02]  /*4f70*/  SYNCS.PHASECHK.TRANS64.TRYWAIT P0, [UR4+0xd8], R2 ;  /* 0x0000d802ff0075a7 */ /* 0x000ea40008001104 */
[----:B--2---:R-:W-:Y:S09]  /*4f80*/  @!P0 BRA `(.L_x_90) ;  /* 0x00000034008c8947 */ /* 0x004ff20003800000 */
.L_x_177:
[----:B------:R-:W-:Y:S01]  /*4f90*/  VOTEU.ALL UP0, P1 ;  /* 0x0000000000ff7886 */ /* 0x000fe20000800000 */
[----:B--2---:R-:W-:Y:S01]  /*4fa0*/  @!P1 IADD3 R2, P0, PT, R12, 0x580, RZ ;  /* 0x000005800c029810 */ /* 0x004fe20007f1e0ff */
[----:B------:R-:W-:Y:S01]  /*4fb0*/  UIADD3 UR9, UPT, UPT, UR4, 0xc0, URZ ;  /* 0x000000c004097890 */ /* 0x000fe2000fffe0ff */
[----:B------:R-:W-:Y:S01]  /*4fc0*/  VIADD R10, R10, 0x1 ;  /* 0x000000010a0a7836 */ /* 0x000fe20000000000 */
[----:B------:R-:W-:Y:S01]  /*4fd0*/  UMOV UR22, 0x0 ;  /* 0x0000000000167882 */ /* 0x000fe20000000000 */
[----:B------:R-:W-:Y:S01]  /*4fe0*/  @!UP0 ULEA UR5, UR25, UR24, 0xd ;  /* 0x0000001819058291 */ /* 0x000fe2000f8e68ff */
[----:B------:R-:W-:Y:S01]  /*4ff0*/  @!P1 IMAD.X R0, RZ, RZ, R13, P0 ;  /* 0x000000ffff009224 */ /* 0x000fe200000e060d */
[----:B------:R-:W-:Y:S01]  /*5000*/  @!P1 R2UR UR7, R2 ;  /* 0x00000000020792ca */ /* 0x000fe200000e0000 */
[----:B------:R-:W-:Y:S01]  /*5010*/  @!P1 IMAD.MOV.U32 R2, RZ, RZ, 0x2000 ;  /* 0x00002000ff029424 */ /* 0x000fe200078e00ff */
[----:B------:R-:W-:Y:S02]  /*5020*/  @!UP0 UIADD3 UR8, UPT, UPT, UR5, 0x400, URZ ;  /* 0x0000040005088890 */ /* 0x000fe4000fffe0ff */
[----:B------:R-:W-:Y:S01]  /*5030*/  UIADD3 UR5, UPT, UPT, UR25, 0x1, URZ ;  /* 0x0000000119057890 */ /* 0x000fe2000fffe0ff */
[----:B------:R-:W-:Y:S01]  /*5040*/  UMOV UR23, 0x10000000 ;  /* 0x1000000000177882 */ /* 0x000fe20000000000 */
[----:B------:R-:W-:Y:S02]  /*5050*/  UMOV UR12, UR36 ;  /* 0x00000024000c7c82 */ /* 0x000fe40008000000 */
[----:B------:R-:W-:Y:S04]  /*5060*/  UISETP.NE.AND UP0, UPT, UR5, 0x3, UPT ;  /* 0x000000030500788c */ /* 0x000fe8000bf05270 */
[----:B------:R-:W-:Y:S01]  /*5070*/  USEL UR6, UR5, URZ, UP0 ;  /* 0x000000ff05067287 */ /* 0x000fe20008000000 */
[----:B------:R-:W-:Y:S01]  /*5080*/  @!P1 R2UR UR5, R0 ;  /* 0x00000000000592ca */ /* 0x000fe200000e0000 */
[----:B------:R-:W-:Y:S01]  /*5090*/  IMAD.U32 R4, RZ, RZ, UR7 ;  /* 0x00000007ff047e24 */ /* 0x000fe2000f8e00ff */
[----:B------:R-:W-:Y:S02]  /*50a0*/  USEL UR20, URZ, 0x1, UP0 ;  /* 0x00000001ff147887 */ /* 0x000fe40008000000 */
[----:B------:R-:W-:Y:S01]  /*50b0*/  VOTEU.ALL UP0, P1 ;  /* 0x0000000000ff7886 */ /* 0x000fe20000800000 */
[----:B------:R-:W-:Y:S01]  /*50c0*/  UPRMT UR7, UR54, 0x654, UR9 ;  /* 0x0000065436077896 */ /* 0x000fe20008000009 */
[----:B------:R-:W-:Y:S02]  /*50d0*/  @!P1 R2UR UR18, R4 ;  /* 0x00000000041292ca */ /* 0x000fe400000e0000 */
[----:B------:R-:W-:Y:S04]  /*50e0*/  LOP3.LUT R11, R11, UR20, RZ, 0x3c, !PT ;  /* 0x000000140b0b7c12 */ /* 0x000fe8000f8e3cff */
[----:B------:R-:W-:Y:S01]  /*50f0*/  SHF.L.U32 R0, R11, 0x1f, RZ ;  /* 0x0000001f0b007819 */ /* 0x000fe200000006ff */
[----:B------:R-:W-:Y:S01]  /*5100*/  IMAD.U32 R5, RZ, RZ, UR5 ;  /* 0x00000005ff057e24 */ /* 0x000fe2000f8e00ff */
[----:B------:R-:W-:Y:S04]  /*5110*/  ULEA UR5, UR6, UR24, 0x3 ;  /* 0x0000001806057291 */ /* 0x000fe8000f8e18ff */
[----:B------:R-:W-:Y:S11]  /*5120*/  @!P1 R2UR UR19, R5 ;  /* 0x00000000051392ca */ /* 0x000ff600000e0000 */
[----:B------:R-:W-:Y:S02]  /*5130*/  @!UPT UIADD3 URZ, UPT, UPT, URZ, URZ, URZ ;  /* 0x000000fffffff290 */ /* 0x000fe4000fffe0ff */
[----:B------:R2:W-:Y:S01]  /*5140*/  @!UP0 UTMALDG.3D [UR8], [UR18], desc[UR22] ;  /* 0x00001608120085b4 */ /* 0x0005e20008011000 */
[----:B------:R2:W-:Y:S01]  /*5150*/  @!P1 SYNCS.ARRIVE.TRANS64.RED.A0TR RZ, [UR4+0xc0], R2 ;  /* 0x0000c002ffff99a7 */ /* 0x0005e20008300404 */
[----:B------:R-:W-:Y:S01]  /*5160*/  SYNCS.ARRIVE.TRANS64.RED.A1T0 RZ, [UR7], RZ ;  /* 0x000000ffffff79a7 */ /* 0x000fe20008100407 */
[----:B------:R-:W3:Y:S02]  /*5170*/  SYNCS.PHASECHK.TRANS64.TRYWAIT P0, [UR5+0xd8], R0 ;  /* 0x0000d800ff0075a7 */ /* 0x000ee40008001105 */
[----:B--23--:R-:W-:Y:S05]  /*5180*/  @!P0 BRA `(.L_x_91) ;  /* 0x0000003400248947 */ /* 0x00cfea0003800000 */
.L_x_179:
[----:B------:R-:W-:Y:S01]  /*5190*/  UIADD3 UR9, UPT, UPT, UR5, 0xc0, URZ ;  /* 0x000000c005097890 */ /* 0x000fe2000fffe0ff */
[----:B--2---:R-:W-:Y:S01]  /*51a0*/  @!P1 IADD3 R2, P0, PT, R12, 0x580, RZ ;  /* 0x000005800c029810 */ /* 0x004fe20007f1e0ff */
[----:B------:R-:W-:Y:S01]  /*51b0*/  UPLOP3.LUT UP4, UPT, UPT, UPT, UPT, 0x80, 0x8 ;  /* 0x000000000008789c */ /* 0x000fe20003f8f070 */
[----:B------:R-:W-:Y:S01]  /*51c0*/  R2UR UR22, R54 ;  /* 0x00000000361672ca */ /* 0x000fe200000e0000 */
[----:B------:R-:W-:Y:S01]  /*51d0*/  UMOV UR20, 0x0 ;  /* 0x0000000000147882 */ /* 0x000fe20000000000 */
[----:B------:R-:W-:Y:S01]  /*51e0*/  UMOV UR21, 0x10000000 ;  /* 0x1000000000157882 */ /* 0x000fe20000000000 */
[----:B------:R-:W-:Y:S01]  /*51f0*/  UMOV UR12, UR36 ;  /* 0x00000024000c7c82 */ /* 0x000fe20008000000 */
[----:B------:R-:W-:Y:S01]  /*5200*/  VOTEU.ALL UP0, P1 ;  /* 0x0000000000ff7886 */ /* 0x000fe20000800000 */
[----:B------:R-:W-:Y:S01]  /*5210*/  @!P1 IMAD.X R0, RZ, RZ, R13, P0 ;  /* 0x000000ffff009224 */ /* 0x000fe200000e060d */
[----:B------:R-:W-:Y:S01]  /*5220*/  R2UR UR19, R55 ;  /* 0x00000000371372ca */ /* 0x000fe200000e0000 */
[----:B------:R-:W-:Y:S01]  /*5230*/  UMOV UR36, UR27 ;  /* 0x0000001b00247c82 */ /* 0x000fe20008000000 */
[C---:B------:R-:W-:Y:S01]  /*5240*/  ISETP.NE.AND P0, PT, R10.reuse, 0x2, PT ;  /* 0x000000020a00780c */ /* 0x040fe20003f05270 */
[----:B------:R-:W-:Y:S02]  /*5250*/  @!UP0 ULEA UR4, UR6, UR24, 0xd ;  /* 0x0000001806048291 */ /* 0x000fe4000f8e68ff */
[----:B------:R-:W-:Y:S01]  /*5260*/  @!UP0 UIADD3 UR10, UPT, UPT, UR10, 0x20, URZ ;  /* 0x000000200a0a8890 */ /* 0x000fe2000fffe0ff */
[----:B------:R-:W-:Y:S01]  /*5270*/  SEL R10, R10, RZ, P0 ;  /* 0x000000ff0a0a7207 */ /* 0x000fe20000000000 */
[----:B------:R-:W-:Y:S02]  /*5280*/  @!UP0 UIADD3 UR8, UPT, UPT, UR4, 0x400, URZ ;  /* 0x0000040004088890 */ /* 0x000fe4000fffe0ff */
[----:B------:R-:W-:Y:S01]  /*5290*/  UIADD3 UR4, UPT, UPT, UR6, 0x1, URZ ;  /* 0x0000000106047890 */ /* 0x000fe2000fffe0ff */
[----:B------:R-:W-:Y:S01]  /*52a0*/  @!P1 R2UR UR6, R2 ;  /* 0x00000000020692ca */ /* 0x000fe200000e0000 */
[----:B------:R-:W-:Y:S02]  /*52b0*/  UIADD3 UR30, UPT, UPT, UR13, UR22, URZ ;  /* 0x000000160d1e7290 */ /* 0x000fe4000fffe0ff */
[----:B------:R-:W-:Y:S02]  /*52c0*/  UISETP.NE.AND UP0, UPT, UR4, 0x3, UPT ;  /* 0x000000030400788c */ /* 0x000fe4000bf05270 */
[----:B------:R-:W-:Y:S02]  /*52d0*/  UIADD3 UR26, UPT, UPT, UR14, UR19, URZ ;  /* 0x000000130e1a7290 */ /* 0x000fe4000fffe0ff */
[----:B------:R-:W-:Y:S01]  /*52e0*/  USEL UR25, UR4, URZ, UP0 ;  /* 0x000000ff04197287 */ /* 0x000fe20008000000 */
[----:B------:R-:W-:Y:S01]  /*52f0*/  @!P1 R2UR UR4, R0 ;  /* 0x00000000000492ca */ /* 0x000fe200000e0000 */
[----:B------:R-:W-:Y:S01]  /*5300*/  USEL UR18, URZ, 0x1, UP0 ;  /* 0x00000001ff127887 */ /* 0x000fe20008000000 */
[----:B------:R-:W-:Y:S01]  /*5310*/  SEL R0, RZ, 0x1, P0 ;  /* 0x00000001ff007807 */ /* 0x000fe20000000000 */
[----:B------:R-:W-:Y:S02]  /*5320*/  VOTEU.ALL UP0, P1 ;  /* 0x0000000000ff7886 */ /* 0x000fe40000800000 */
[----:B------:R-:W-:Y:S01]  /*5330*/  IMAD.U32 R4, RZ, RZ, UR6 ;  /* 0x00000006ff047e24 */ /* 0x000fe2000f8e00ff */
[----:B------:R-:W-:Y:S02]  /*5340*/  LOP3.LUT R9, R9, R0, RZ, 0x3c, !PT ;  /* 0x0000000009097212 */ /* 0x000fe400078e3cff */
[----:B------:R-:W-:Y:S02]  /*5350*/  LOP3.LUT R11, R11, UR18, RZ, 0x3c, !PT ;  /* 0x000000120b0b7c12 */ /* 0x000fe4000f8e3cff */
[----:B------:R-:W-:Y:S03]  /*5360*/  @!P1 R2UR UR6, R4 ;  /* 0x00000000040692ca */ /* 0x000fe600000e0000 */
[----:B------:R-:W-:Y:S01]  /*5370*/  IMAD.U32 R5, RZ, RZ, UR4 ;  /* 0x00000004ff057e24 */ /* 0x000fe2000f8e00ff */
[----:B------:R-:W-:Y:S04]  /*5380*/  UPRMT UR4, UR54, 0x654, UR9 ;  /* 0x0000065436047896 */ /* 0x000fe80008000009 */
[----:B------:R-:W-:Y:S11]  /*5390*/  @!P1 R2UR UR7, R5 ;  /* 0x00000000050792ca */ /* 0x000ff600000e0000 */
[----:B------:R-:W-:Y:S02]  /*53a0*/  @!UPT UIADD3 URZ, UPT, UPT, URZ, URZ, URZ ;  /* 0x000000fffffff290 */ /* 0x000fe4000fffe0ff */
[----:B------:R2:W-:Y:S01]  /*53b0*/  @!UP0 UTMALDG.3D [UR8], [UR6], desc[UR20] ;  /* 0x00001408060085b4 */ /* 0x0005e20008011000 */
[----:B------:R2:W-:Y:S01]  /*53c0*/  @!P1 SYNCS.ARRIVE.TRANS64.RED.A0TR RZ, [UR5+0xc0], R3 ;  /* 0x0000c003ffff99a7 */ /* 0x0005e20008300405 */
[----:B------:R-:W-:Y:S01]  /*53d0*/  SYNCS.ARRIVE.TRANS64.RED.A1T0 RZ, [UR4], RZ ;  /* 0x000000ffffff79a7 */ /* 0x000fe20008100404 */
[----:B------:R-:W-:Y:S05]  /*53e0*/  BRA.U UP2, `(.L_x_92) ;  /* 0xfffffff102d07547 */ /* 0x000fea000b83ffff */
[----:B------:R-:W-:Y:S01]  /*53f0*/  UIADD3 UR24, UPT, UPT, UR24, 0xd8, URZ ;  /* 0x000000d818187890 */ /* 0x000fe2000fffe0ff */
[----:B------:R-:W-:-:S03]  /*5400*/  SHF.L.U32 R2, R11, 0x1f, RZ ;  /* 0x0000001f0b027819 */ /* 0x000fc600000006ff */
[----:B------:R-:W-:-:S09]  /*5410*/  ULEA UR4, UR25, UR24, 0x3 ;  /* 0x0000001819047291 */ /* 0x000fd2000f8e18ff */
[----:B------:R-:W3:Y:S02]  /*5420*/  SYNCS.PHASECHK.TRANS64.TRYWAIT P0, [UR4], R2 ;  /* 0x00000002ff0075a7 */ /* 0x000ee40008001104 */
[----:B---3--:R-:W-:Y:S05]  /*5430*/  @!P0 BRA `(.L_x_93) ;  /* 0x0000003000908947 */ /* 0x008fea0003800000 */
.L_x_181:
[----:B------:R-:W-:-:S04]  /*5440*/  UIADD3 UR4, UPT, UPT, UR25, 0x1, URZ ;  /* 0x0000000119047890 */ /* 0x000fc8000fffe0ff */
[----:B------:R-:W-:-:S04]  /*5450*/  UISETP.NE.AND UP0, UPT, UR4, 0x3, UPT ;  /* 0x000000030400788c */ /* 0x000fc8000bf05270 */
[----:B--2---:R-:W-:Y:S02]  /*5460*/  USEL UR6, URZ, 0x1, UP0 ;  /* 0x00000001ff067887 */ /* 0x004fe40008000000 */
[----:B------:R-:W-:-:S04]  /*5470*/  USEL UR4, UR4, URZ, UP0 ;  /* 0x000000ff04047287 */ /* 0x000fc80008000000 */
[----:B------:R-:W-:Y:S01]  /*5480*/  ULEA UR5, UR4, UR24, 0x3 ;  /* 0x0000001804057291 */ /* 0x000fe2000f8e18ff */
[----:B------:R-:W-:-:S04]  /*5490*/  LOP3.LUT R11, R11, UR6, RZ, 0x3c, !PT ;  /* 0x000000060b0b7c12 */ /* 0x000fc8000f8e3cff */
[----:B---3--:R-:W-:-:S04]  /*54a0*/  SHF.L.U32 R2, R11, 0x1f, RZ ;  /* 0x0000001f0b027819 */ /* 0x008fc800000006ff */
[----:B------:R-:W2:Y:S02]  /*54b0*/  SYNCS.PHASECHK.TRANS64.TRYWAIT P0, [UR5], R2 ;  /* 0x00000002ff0075a7 */ /* 0x000ea40008001105 */
[----:B--2---:R-:W-:Y:S05]  /*54c0*/  @!P0 BRA `(.L_x_94) ;  /* 0x0000003000848947 */ /* 0x004fea0003800000 */
.L_x_183:
[----:B------:R-:W-:-:S04]  /*54d0*/  UIADD3 UR4, UPT, UPT, UR4, 0x1, URZ ;  /* 0x0000000104047890 */ /* 0x000fc8000fffe0ff */
[----:B------:R-:W-:-:S04]  /*54e0*/  UISETP.NE.AND UP0, UPT, UR4, 0x3, UPT ;  /* 0x000000030400788c */ /* 0x000fc8000bf05270 */
[----:B------:R-:W-:Y:S02]  /*54f0*/  USEL UR5, URZ, 0x1, UP0 ;  /* 0x00000001ff057887 */ /* 0x000fe40008000000 */
[----:B------:R-:W-:-:S04]  /*5500*/  USEL UR4, UR4, URZ, UP0 ;  /* 0x000000ff04047287 */ /* 0x000fc80008000000 */
[----:B------:R-:W-:Y:S01]  /*5510*/  ULEA UR4, UR4, UR24, 0x3 ;  /* 0x0000001804047291 */ /* 0x000fe2000f8e18ff */
[----:B--2---:R-:W-:-:S04]  /*5520*/  LOP3.LUT R2, R11, UR5, RZ, 0x3c, !PT ;  /* 0x000000050b027c12 */ /* 0x004fc8000f8e3cff */
[----:B------:R-:W-:Y:S01]  /*5530*/  SHF.L.U32 R2, R2, 0x1f, RZ ;  /* 0x0000001f02027819 */ /* 0x000fe200000006ff */
[----:B------:R-:W-:-:S07]  /*5540*/  IMAD.U32 R0, RZ, RZ, UR4 ;  /* 0x00000004ff007e24 */ /* 0x000fce000f8e00ff */
.L_x_95:
[----:B--2---:R2:W3:Y:S02]  /*5550*/  SYNCS.PHASECHK.TRANS64.TRYWAIT P0, [R0+URZ], R2 ;  /* 0x00000002000075a7 */ /* 0x0044e400080011ff */
[----:B---3--:R-:W-:Y:S05]  /*5560*/  @!P0 NANOSLEEP.SYNCS 0x989680 ;  /* 0x009896800000895d */ /* 0x008fea0003900000 */
[----:B------:R-:W3:Y:S02]  /*5570*/  @!P0 SYNCS.PHASECHK.TRANS64 P0, [R0+URZ], R2 ;  /* 0x00000002000085a7 */ /* 0x000ee400080010ff */
[----:B-1-3--:R-:W-:Y:S05]  /*5580*/  @P0 EXIT ;  /* 0x000000000000094d */ /* 0x00afea0003800000 */
[----:B------:R-:W-:Y:S05]  /*5590*/  BRA `(.L_x_95) ;  /* 0xfffffffc00ec7947 */ /* 0x000fea000383ffff */
.L_x_83:
[----:B------:R-:W-:-:S06]  /*55a0*/  UISETP.GE.AND UP0, UPT, UR18, 0x4, UPT ;  /* 0x000000041200788c */ /* 0x000fcc000bf06270 */
[----:B------:R-:W-:-:S13]  /*55b0*/  PLOP3.LUT P0, PT, PT, PT, UP0, 0x80, 0x8 ;  /* 0x000000000008781c */ /* 0x000fda0003f0f008 */
[----:B-1----:R-:W-:Y:S05]  /*55c0*/  @!P0 EXIT ;  /* 0x000000000000894d */ /* 0x002fea0003800000 */
[----:B------:R-:W-:Y:S01]  /*55d0*/  BAR.SYNC.DEFER_BLOCKING 0x6, 0xa0 ;  /* 0x0182800000007b1d */ /* 0x000fe20000010000 */
[C---:B------:R-:W-:Y:S01]  /*55e0*/  IMAD.SHL.U32 R4, R63.reuse, 0x20, RZ ;  /* 0x000000203f047824 */ /* 0x040fe200078e00ff */
[C---:B------:R-:W-:Y:S01]  /*55f0*/  R2P PR, R63.reuse, 0x6 ;  /* 0x000000063f007804 */ /* 0x040fe20000000000 */
[C---:B------:R-:W-:Y:S01]  /*5600*/  IMAD.SHL.U32 R2, R63.reuse, 0x4, RZ ;  /* 0x000000043f027824 */ /* 0x040fe200078e00ff */
[----:B------:R-:W-:Y:S01]  /*5610*/  CS2R R58, SRZ ;  /* 0x00000000003a7805 */ /* 0x000fe2000001ff00 */
[C---:B------:R-:W-:Y:S01]  /*5620*/  IMAD.U32 R23, R63.reuse, 0x10000, RZ ;  /* 0x000100003f177824 */ /* 0x040fe200078e00ff */
[----:B------:R-:W-:Y:S01]  /*5630*/  UMOV UR44, 0x400 ;  /* 0x00000400002c7882 */ /* 0x000fe20000000000 */
[----:B------:R-:W1:Y:S01]  /*5640*/  LDCU.64 UR4, c[0x0][0x890] ;  /* 0x00011200ff0477ac */ /* 0x000e620008000a00 */
[----:B------:R-:W2:Y:S01]  /*5650*/  LDC.64 R50, c[0x0][0x8b0] ;  /* 0x00022c00ff327b82 */ /* 0x000ea20000000a00 */
[C---:B------:R-:W-:Y:S01]  /*5660*/  LOP3.LUT R3, R4.reuse, 0xe0, RZ, 0xc0, !PT ;  /* 0x000000e004037812 */ /* 0x040fe200078ec0ff */
[----:B------:R-:W-:Y:S01]  /*5670*/  IMAD.SHL.U32 R27, R63, 0x10, RZ ;  /* 0x000000103f1b7824 */ /* 0x000fe200078e00ff */
[----:B------:R-:W-:Y:S01]  /*5680*/  ULEA UR44, UR54, UR44, 0x18 ;  /* 0x0000002c362c7291 */ /* 0x000fe2000f8ec0ff */
[----:B------:R-:W-:Y:S01]  /*5690*/  LOP3.LUT R4, R4, 0x100, RZ, 0xc0, !PT ;  /* 0x0000010004047812 */ /* 0x000fe200078ec0ff */
[----:B------:R-:W-:Y:S01]  /*56a0*/  IMAD.MOV.U32 R62, RZ, RZ, 0x8 ;  /* 0x00000008ff3e7424 */ /* 0x000fe200078e00ff */
[----:B------:R-:W-:Y:S01]  /*56b0*/  LOP3.LUT R2, R3, 0x1c, R2, 0xf8, !PT ;  /* 0x0000001c03027812 */ /* 0x000fe200078ef802 */
[----:B------:R-:W-:Y:S01]  /*56c0*/  IMAD.MOV.U32 R61, RZ, RZ, 0x10 ;  /* 0x00000010ff3d7424 */ /* 0x000fe200078e00ff */
[----:B------:R-:W3:Y:S01]  /*56d0*/  LDC.64 R48, c[0x0][0x8a8] ;  /* 0x00022a00ff307b82 */ /* 0x000ee20000000a00 */
[----:B------:R-:W-:Y:S01]  /*56e0*/  SHF.R.U32.HI R3, RZ, 0x2, R63 ;  /* 0x00000002ff037819 */ /* 0x000fe2000001163f */
[----:B------:R-:W-:Y:S01]  /*56f0*/  IMAD.MOV.U32 R22, RZ, RZ, RZ ;  /* 0x000000ffff167224 */ /* 0x000fe200078e00ff */
[----:B------:R-:W-:Y:S01]  /*5700*/  LOP3.LUT R23, R23, 0x600000, RZ, 0xc0, !PT ;  /* 0x0060000017177812 */ /* 0x000fe200078ec0ff */
[----:B------:R-:W-:Y:S01]  /*5710*/  IMAD.MOV.U32 R60, RZ, RZ, RZ ;  /* 0x000000ffff3c7224 */ /* 0x000fe200078e00ff */
[----:B------:R-:W-:Y:S01]  /*5720*/  LOP3.LUT R27, R4, 0x600, R27, 0xf8, !PT ;  /* 0x00000600041b7812 */ /* 0x000fe200078ef81b */
[----:B------:R-:W4:Y:S01]  /*5730*/  LDCU UR63, c[0x0][0x370] ;  /* 0x00006e00ff3f77ac */ /* 0x000f220008000800 */
[----:B------:R-:W-:Y:S01]  /*5740*/  LOP3.LUT R2, R2, 0x4, R3, 0x78, !PT ;  /* 0x0000000402027812 */ /* 0x000fe200078e7803 */
[----:B------:R-:W4:Y:S01]  /*5750*/  LDS R0, [UR44+0x1b0] ;  /* 0x0001b02cff007984 */ /* 0x000f220008000800 */
[----:B-1----:R-:W-:Y:S01]  /*5760*/  IMAD.U32 R65, RZ, RZ, UR4 ;  /* 0x00000004ff417e24 */ /* 0x002fe2000f8e00ff */
[----:B------:R-:W-:Y:S01]  /*5770*/  UIADD3 UR4, UPT, UPT, UR44, 0x400, URZ ;  /* 0x000004002c047890 */ /* 0x000fe2000fffe0ff */
[----:B------:R-:W-:Y:S01]  /*5780*/  LOP3.LUT R27, R27, R2, RZ, 0xfc, !PT ;  /* 0x000000021b1b7212 */ /* 0x000fe200078efcff */
[----:B------:R-:W-:Y:S01]  /*5790*/  IMAD.U32 R64, RZ, RZ, UR5 ;  /* 0x00000005ff407e24 */ /* 0x000fe2000f8e00ff */
[----:B------:R-:W-:Y:S01]  /*57a0*/  LOP3.LUT R63, R63, 0x60, RZ, 0xc0, !PT ;  /* 0x000000603f3f7812 */ /* 0x000fe200078ec0ff */
[----:B------:R-:W1:Y:S01]  /*57b0*/  LDCU UR43, c[0x0][0xb0c] ;  /* 0x00016180ff2b77ac */ /* 0x000e620008000800 */
[----:B------:R-:W-:Y:S01]  /*57c0*/  SEL R62, R62, 0xfffffff8, !P1 ;  /* 0xfffffff83e3e7807 */ /* 0x000fe20004800000 */
[----:B------:R-:W-:Y:S01]  /*57d0*/  IMAD.U32 R67, RZ, RZ, UR4 ;  /* 0x00000004ff437e24 */ /* 0x000fe2000f8e00ff */
[----:B------:R-:W-:Y:S01]  /*57e0*/  SEL R61, R61, 0xfffffff0, !P2 ;  /* 0xfffffff03d3d7807 */ /* 0x000fe20005000000 */
[----:B------:R-:W1:Y:S01]  /*57f0*/  LDCU UR39, c[0x0][0xb30] ;  /* 0x00016600ff2777ac */ /* 0x000e620008000800 */
[----:B------:R-:W1:Y:S01]  /*5800*/  LDCU.64 UR60, c[0x0][0x888] ;  /* 0x00011100ff3c77ac */ /* 0x000e620008000a00 */
[----:B------:R-:W1:Y:S01]  /*5810*/  LDCU.64 UR40, c[0x0][0xb28] ;  /* 0x00016500ff2877ac */ /* 0x000e620008000a00 */
[----:B------:R-:W1:Y:S01]  /*5820*/  LDCU.128 UR56, c[0x0][0xb10] ;  /* 0x00016200ff3877ac */ /* 0x000e620008000c00 */
[----:B------:R-:W1:Y:S01]  /*5830*/  LDCU UR62, c[0x0][0x374] ;  /* 0x00006e80ff3e77ac */ /* 0x000e620008000800 */
[----:B------:R-:W-:Y:S01]  /*5840*/  UMOV UR55, 0x1 ;  /* 0x0000000100377882 */ /* 0x000fe20000000000 */
[----:B------:R-:W-:Y:S01]  /*5850*/  UMOV UR46, URZ ;  /* 0x000000ff002e7c82 */ /* 0x000fe20008000000 */
[----:B------:R-:W-:Y:S01]  /*5860*/  UMOV UR53, URZ ;  /* 0x000000ff00357c82 */ /* 0x000fe20008000000 */
[----:B------:R-:W-:Y:S01]  /*5870*/  UMOV UR52, URZ ;  /* 0x000000ff00347c82 */ /* 0x000fe20008000000 */
[----:B-1234-:R-:W-:-:S07]  /*5880*/  IMAD.IADD R23, R0, 0x1, R23 ;  /* 0x0000000100177824 */ /* 0x01efce00078e0217 */
.L_x_126:
[C---:B------:R-:W-:Y:S02]  /*5890*/  LEA R0, R58.reuse, UR44, 0x3 ;  /* 0x0000002c3a007c11 */ /* 0x040fe4000f8e18ff */
[----:B------:R-:W-:Y:S02]  /*58a0*/  SHF.L.U32 R2, R59, 0x1f, RZ ;  /* 0x0000001f3b027819 */ /* 0x000fe400000006ff */
[----:B------:R-:W-:Y:S02]  /*58b0*/  LEA R4, R58, UR44, 0x4 ;  /* 0x0000002c3a047c11 */ /* 0x000fe4000f8e20ff */
[----:B------:R-:W1:Y:S02]  /*58c0*/  SYNCS.PHASECHK.TRANS64.TRYWAIT P0, [R0+URZ+0x100], R2 ;  /* 0x00010002000075a7 */ /* 0x000e6400080011ff */
[----:B-1----:R-:W-:Y:S05]  /*58d0*/  @!P0 BRA `(.L_x_96) ;  /* 0x0000002c00988947 */ /* 0x002fea0003800000 */
.L_x_184:
[----:B------:R-:W-:Y:S01]  /*58e0*/  R2UR UR7, R66 ;  /* 0x00000000420772ca */ /* 0x000fe200000e0000 */
[----:B------:R-:W2:Y:S01]  /*58f0*/  LDS.128 R4, [R4+0x190] ;  /* 0x0001900004047984 */ /* 0x000ea20000000c00 */
[----:B-1----:R-:W-:Y:S01]  /*5900*/  VIADD R0, R0, 0x110 ;  /* 0x0000011000007836 */ /* 0x002fe20000000000 */
[----:B------:R-:W-:Y:S04]  /*5910*/  UISETP.GE.AND UP0, UPT, UR42, 0x1, UPT ;  /* 0x000000012a00788c */ /* 0x000fe8000bf06270 */
[----:B------:R-:W-:Y:S01]  /*5920*/  PRMT R0, RZ, 0x654, R0 ;  /* 0x00000654ff007816 */ /* 0x000fe20000000000 */
[----:B------:R-:W-:Y:S01]  /*5930*/  @!PT LDS RZ, [RZ] ;  /* 0x00000000fffff984 */ /* 0x000fe20000000800 */
[----:B------:R-:W-:Y:S01]  /*5940*/  @!PT LDS RZ, [RZ] ;  /* 0x00000000fffff984 */ /* 0x000fe20000000800 */
[----:B------:R-:W-:Y:S01]  /*5950*/  @!PT LDS RZ, [RZ] ;  /* 0x00000000fffff984 */ /* 0x000fe20000000800 */
[----:B------:R-:W-:Y:S01]  /*5960*/  @!PT LDS RZ, [RZ] ;  /* 0x00000000fffff984 */ /* 0x000fe20000000800 */
[----:B------:R1:W-:Y:S06]  /*5970*/  MEMBAR.ALL.CTA ;  /* 0x0000000000007992 */ /* 0x0003ec0000008000 */
[----:B-1----:R-:W1:Y:S02]  /*5980*/  FENCE.VIEW.ASYNC.S ;  /* 0x00000000000073c6 */ /* 0x002e640000000000 */
[----:B-1----:R1:W-:Y:S01]  /*5990*/  SYNCS.ARRIVE.TRANS64.RED.A1T0 RZ, [R0+URZ], RZ ;  /* 0x000000ff00ff79a7 */ /* 0x0023e200081004ff */
[----:B--2---:R-:W-:Y:S11]  /*59a0*/  LOP3.LUT P0, RZ, R6, 0x1, RZ, 0xc0, !PT ;  /* 0x0000000106ff7812 */ /* 0x004ff6000780c0ff */
[----:B------:R-:W-:Y:S02]  /*59b0*/  @!UPT UIADD3 URZ, UPT, UPT, URZ, URZ, URZ ;  /* 0x000000fffffff290 */ /* 0x000fe4000fffe0ff */
[----:B------:R-:W-:Y:S01]  /*59c0*/  VOTEU.ANY UP1, P0 ;  /* 0x0000000000ff7886 */ /* 0x000fe20000020100 */
[----:B------:R-:W-:Y:S01]  /*59d0*/  PLOP3.LUT P0, PT, PT, PT, UP1, 0x80, 0x8 ;  /* 0x000000000008781c */ /* 0x000fe20003f0f018 */
[----:B------:R-:W-:Y:S06]  /*59e0*/  UP2UR UR4, UPR, URZ, 0x2 ;  /* 0x00000002ff047883 */ /* 0x000fec0008000000 */
[----:B------:R-:W-:Y:S06]  /*59f0*/  IMAD.U32 R68, RZ, RZ, UR4 ;  /* 0x00000004ff447e24 */ /* 0x000fec000f8e00ff */
[----:B------:R-:W-:Y:S02]  /*5a00*/  @P0 SHF.R.U32.HI R2, RZ, 0x10, R5 ;  /* 0x00000010ff020819 */ /* 0x000fe40000011605 */
[----:B------:R-:W-:Y:S02]  /*5a10*/  @P0 MOV R3, R4 ;  /* 0x0000000400030202 */ /* 0x000fe40000000f00 */
[----:B------:R-:W-:Y:S02]  /*5a20*/  @P0 R2UR UR4, R2 ;  /* 0x00000000020402ca */ /* 0x000fe400000e0000 */
[----:B------:R-:W-:Y:S02]  /*5a30*/  @P0 LOP3.LUT R4, R5, 0xffff, RZ, 0xc0, !PT ;  /* 0x0000ffff05040812 */ /* 0x000fe400078ec0ff */
[----:B------:R-:W-:Y:S02]  /*5a40*/  @P0 R2UR UR6, R3 ;  /* 0x00000000030602ca */ /* 0x000fe400000e0000 */
[----:B------:R-:W-:Y:S07]  /*5a50*/  @P0 R2UR UR5, R4 ;  /* 0x00000000040502ca */ /* 0x000fee00000e0000 */
[----:B------:R-:W-:Y:S02]  /*5a60*/  @UP1 UMOV UR7, UR4 ;  /* 0x0000000400071c82 */ /* 0x000fe40008000000 */
[----:B------:R-:W-:Y:S02]  /*5a70*/  IMAD.U32 R66, RZ, RZ, UR7 ;  /* 0x00000007ff427e24 */ /* 0x000fe4000f8e00ff */
[----:B------:R-:W-:Y:S02]  /*5a80*/  @UP1 UMOV UR38, UR6 ;  /* 0x0000000600261c82 */ /* 0x000fe40008000000 */
[----:B------:R-:W-:Y:S01]  /*5a90*/  @UP1 UMOV UR37, UR5 ;  /* 0x0000000500251c82 */ /* 0x000fe20008000000 */
[----:B-1----:R-:W-:Y:S05]  /*5aa0*/  BRA.U !UP0, `(.L_x_97) ;  /* 0x0000000108cc7547 */ /* 0x002fea000b800000 */
[----:B------:R-:W1:Y:S01]  /*5ab0*/  LDCU UR12, c[0x0][0xb20] ;  /* 0x00016400ff0c77ac */ /* 0x000e620008000800 */
[----:B------:R-:W-:Y:S02]  /*5ac0*/  UIMAD.WIDE.U32 UR4, UR62, UR59, URZ ;  /* 0x0000003b3e0472a5 */ /* 0x000fe4000f8e00ff */
[----:B------:R-:W-:Y:S02]  /*5ad0*/  UIMAD.WIDE.U32 UR6, UR63, UR56, URZ ;  /* 0x000000383f0672a5 */ /* 0x000fe4000f8e00ff */
[----:B------:R-:W-:Y:S02]  /*5ae0*/  UISETP.NE.AND UP0, UPT, UR58, 0x1, UPT ;  /* 0x000000013a00788c */ /* 0x000fe4000bf05270 */
[----:B------:R-:W-:Y:S02]  /*5af0*/  UIMAD.WIDE.U32 UR8, UR37, UR59, URZ ;  /* 0x0000003b250872a5 */ /* 0x000fe4000f8e00ff */
[----:B------:R-:W-:Y:S02]  /*5b00*/  UIMAD.WIDE.U32 UR10, UR38, UR56, URZ ;  /* 0x00000038260a72a5 */ /* 0x000fe4000f8e00ff */
[----:B------:R-:W-:Y:S02]  /*5b10*/  UISETP.NE.AND UP1, UPT, UR43, 0x1, UPT ;  /* 0x000000012b00788c */ /* 0x000fe4000bf25270 */
[----:B------:R-:W-:Y:S01]  /*5b20*/  UISETP.NE.AND UP2, UPT, UR42, 0x1, UPT ;  /* 0x000000012a00788c */ /* 0x000fe2000bf45270 */
[----:B------:R-:W-:Y:S02]  /*5b30*/  UMOV UR4, UR5 ;  /* 0x0000000500047c82 */ /* 0x000fe40008000000 */
[----:B-1----:R-:W-:Y:S03]  /*5b40*/  USHF.R.U32.HI UR5, URZ, UR12, UR4 ;  /* 0x0000000cff057299 */ /* 0x002fe60008011604 */
[----:B------:R-:W-:Y:S02]  /*5b50*/  UMOV UR4, UR7 ;  /* 0x0000000700047c82 */ /* 0x000fe40008000000 */
[----:B------:R-:W-:Y:S02]  /*5b60*/  USHF.R.U32.HI UR7, URZ, UR57, UR4 ;  /* 0x00000039ff077299 */ /* 0x000fe40008011604 */
[----:B------:R-:W-:Y:S02]  /*5b70*/  USEL UR4, UR62, UR5, !UP0 ;  /* 0x000000053e047287 */ /* 0x000fe4000c000000 */
[----:B------:R-:W-:Y:S01]  /*5b80*/  USEL UR7, UR63, UR7, !UP1 ;  /* 0x000000073f077287 */ /* 0x000fe2000c800000 */
[----:B------:R-:W-:Y:S01]  /*5b90*/  UMOV UR5, UR9 ;  /* 0x0000000900057c82 */ /* 0x000fe20008000000 */
[----:B------:R-:W-:Y:S02]  /*5ba0*/  UIMAD.WIDE.U32 UR8, UR4, UR40, URZ ;  /* 0x00000028040872a5 */ /* 0x000fe4000f8e00ff */
[----:B------:R-:W-:Y:S03]  /*5bb0*/  USHF.R.U32.HI UR6, URZ, UR12, UR5 ;  /* 0x0000000cff067299 */ /* 0x000fe60008011605 */
[----:B------:R-:W-:Y:S01]  /*5bc0*/  UMOV UR5, UR11 ;  /* 0x0000000b00057c82 */ /* 0x000fe20008000000 */
[----:B------:R-:W-:Y:S02]  /*5bd0*/  UIMAD.WIDE.U32 UR10, UR7, UR40, URZ ;  /* 0x00000028070a72a5 */ /* 0x000fe4000f8e00ff */
[----:B------:R-:W-:Y:S02]  /*5be0*/  USHF.R.U32.HI UR12, URZ, UR57, UR5 ;  /* 0x00000039ff0c7299 */ /* 0x000fe40008011605 */
[----:B------:R-:W-:Y:S01]  /*5bf0*/  USEL UR6, UR37, UR6, !UP0 ;  /* 0x0000000625067287 */ /* 0x000fe2000c000000 */
[----:B------:R-:W-:Y:S02]  /*5c00*/  UMOV UR5, UR9 ;  /* 0x0000000900057c82 */ /* 0x000fe40008000000 */
[----:B------:R-:W-:Y:S01]  /*5c10*/  UMOV UR10, UR11 ;  /* 0x0000000b000a7c82 */ /* 0x000fe20008000000 */
[----:B------:R-:W-:Y:S02]  /*5c20*/  @UP2 USHF.R.U32.HI UR4, URZ, UR41, UR5 ;  /* 0x00000029ff042299 */ /* 0x000fe40008011605 */
[----:B------:R-:W-:Y:S02]  /*5c30*/  @UP2 USHF.R.U32.HI UR7, URZ, UR41, UR10 ;  /* 0x00000029ff072299 */ /* 0x000fe4000801160a */
[----:B------:R-:W-:Y:S02]  /*5c40*/  UIMAD UR4, UR42, UR4, URZ ;  /* 0x000000042a0472a4 */ /* 0x000fe4000f8e02ff */
[----:B------:R-:W-:Y:S02]  /*5c50*/  UIMAD.WIDE.U32 UR10, UR6, UR40, URZ ;  /* 0x00000028060a72a5 */ /* 0x000fe4000f8e00ff */
[----:B------:R-:W-:Y:S02]  /*5c60*/  USEL UR5, UR38, UR12, !UP1 ;  /* 0x0000000c26057287 */ /* 0x000fe4000c800000 */
[----:B------:R-:W-:Y:S02]  /*5c70*/  UIMAD UR8, UR42, UR7, URZ ;  /* 0x000000072a0872a4 */ /* 0x000fe4000f8e02ff */
[----:B------:R-:W-:Y:S03]  /*5c80*/  UISETP.GE.AND UP0, UPT, UR6, UR4, UPT ;  /* 0x000000040600728c */ /* 0x000fe6000bf06270 */
[----:B------:R-:W-:Y:S01]  /*5c90*/  UMOV UR4, UR11 ;  /* 0x0000000b00047c82 */ /* 0x000fe20008000000 */
[----:B------:R-:W-:Y:S02]  /*5ca0*/  UISETP.GE.OR UP0, UPT, UR5, UR8, UP0 ;  /* 0x000000080500728c */ /* 0x000fe40008706670 */
[----:B------:R-:W-:Y:S02]  /*5cb0*/  USHF.R.U32.HI UR4, URZ, UR41, UR4 ;  /* 0x00000029ff047299 */ /* 0x000fe40008011604 */
[----:B------:R-:W-:Y:S02]  /*5cc0*/  UIMAD.WIDE.U32 UR8, UR5, UR40, URZ ;  /* 0x00000028050872a5 */ /* 0x000fe4000f8e00ff */
[----:B------:R-:W-:Y:S02]  /*5cd0*/  USEL UR11, UR6, UR4, !UP2 ;  /* 0x00000004060b7287 */ /* 0x000fe4000d000000 */
[----:B------:R-:W-:Y:S02]  /*5ce0*/  UIADD3 UR8, UPT, UPT, -UR5, URZ, URZ ;  /* 0x000000ff05087290 */ /* 0x000fe4000fffe1ff */
[----:B------:R-:W-:Y:S01]  /*5cf0*/  UIADD3 UR10, UPT, UPT, -UR11, URZ, URZ ;  /* 0x000000ff0b0a7290 */ /* 0x000fe2000fffe1ff */
[----:B------:R-:W-:Y:S01]  /*5d00*/  @!UP0 UMOV UR4, UR9 ;  /* 0x0000000900048c82 */ /* 0x000fe20008000000 */
[----:B------:R-:W-:Y:S02]  /*5d10*/  UIADD3 UR9, UPT, UPT, -UR6, URZ, URZ ;  /* 0x000000ff06097290 */ /* 0x000fe4000fffe1ff */
[----:B------:R-:W-:Y:S02]  /*5d20*/  @!UP0 USHF.R.U32.HI UR4, URZ, UR41, UR4 ;  /* 0x00000029ff048299 */ /* 0x000fe40008011604 */
[----:B------:R-:W-:Y:S02]  /*5d30*/  UIMAD UR10, UR42, UR10, UR6 ;  /* 0x0000000a2a0a72a4 */ /* 0x000fe4000f8e0206 */
[----:B------:R-:W-:Y:S04]  /*5d40*/  @!UP0 USEL UR4, UR5, UR4, !UP2 ;  /* 0x0000000405048287 */ /* 0x000fe8000d000000 */
[----:B------:R-:W-:Y:S02]  /*5d50*/  @!UP0 UIMAD UR10, UR7, UR10, UR4 ;  /* 0x0000000a070a82a4 */ /* 0x000fe4000f8e0204 */
[----:B------:R-:W-:Y:S02]  /*5d60*/  @!UP0 UIADD3 UR11, UPT, UPT, UR11, -UR4, URZ ;  /* 0x800000040b0b8290 */ /* 0x000fe4000fffe0ff */
[----:B------:R-:W-:Y:S02]  /*5d70*/  UIMAD UR7, UR43, UR8, UR38 ;  /* 0x000000082b0772a4 */ /* 0x000fe4000f8e0226 */
[----:B------:R-:W-:Y:S02]  /*5d80*/  @!UP0 UIMAD UR6, UR11, UR42, UR5 ;  /* 0x0000002a0b0682a4 */ /* 0x000fe4000f8e0205 */
[----:B------:R-:W-:Y:S01]  /*5d90*/  UIMAD UR4, UR58, UR9, UR37 ;  /* 0x000000093a0472a4 */ /* 0x000fe2000f8e0225 */
[----:B------:R-:W-:Y:S02]  /*5da0*/  @!UP0 UMOV UR5, UR10 ;  /* 0x0000000a00058c82 */ /* 0x000fe40008000000 */
[----:B------:R-:W-:Y:S02]  /*5db0*/  UIMAD UR38, UR5, UR43, UR7 ;  /* 0x0000002b052672a4 */ /* 0x000fe4000f8e0207 */
[----:B------:R-:W-:Y:S11]  /*5dc0*/  UIMAD UR37, UR6, UR58, UR4 ;  /* 0x0000003a062572a4 */ /* 0x000ff6000f8e0204 */
[----:B------:R-:W-:Y:S01]  /*5dd0*/  @!UPT UIADD3 URZ, UPT, UPT, URZ, URZ, URZ ;  /* 0x000000fffffff290 */ /* 0x000fe2000fffe0ff */
.L_x_97:
[----:B------:R-:W-:Y:S01]  /*5de0*/  UISETP.NE.AND UP0, UPT, UR39, 0x1, UPT ;  /* 0x000000012700788c */ /* 0x000fe2000bf05270 */
[----:B------:R-:W-:Y:S01]  /*5df0*/  R2UR UR11, R67 ;  /* 0x00000000430b72ca */ /* 0x000fe200000e0000 */
[----:B------:R-:W-:Y:S01]  /*5e00*/  USHF.L.U32 UR50, UR26, 0x6, URZ ;  /* 0x000000061a327899 */ /* 0x000fe200080006ff */
[----:B------:R-:W-:Y:S01]  /*5e10*/  IADD3 R58, PT, PT, R58, 0x1, RZ ;  /* 0x000000013a3a7810 */ /* 0x000fe20007ffe0ff */
[----:B------:R-:W-:Y:S07]  /*5e20*/  USHF.L.U32 UR49, UR30, 0x6, URZ ;  /* 0x000000061e317899 */ /* 0x000fee00080006ff */
[----:B------:R-:W1:Y:S01]  /*5e30*/  @!UP0 LDCU.128 UR12, c[0x0][0xb10] ;  /* 0x00016200ff0c87ac */ /* 0x000e620008000c00 */
[----:B------:R-:W2:Y:S01]  /*5e40*/  @!UP0 LDCU UR5, c[0x0][0xb0c] ;  /* 0x00016180ff0587ac */ /* 0x000ea20008000800 */
[----:B------:R-:W3:Y:S01]  /*5e50*/  @!UP0 LDCU UR10, c[0x0][0xb20] ;  /* 0x00016400ff0a87ac */ /* 0x000ee20008000800 */
[----:B-1----:R-:W-:Y:S02]  /*5e60*/  UIMAD.WIDE.U32 UR8, UR38, UR12, URZ ;  /* 0x0000000c260872a5 */ /* 0x002fe4000f8e00ff */
[----:B------:R-:W-:Y:S02]  /*5e70*/  UIMAD.WIDE.U32 UR6, UR37, UR15, URZ ;  /* 0x0000000f250672a5 */ /* 0x000fe4000f8e00ff */
[----:B------:R-:W-:Y:S03]  /*5e80*/  @!UP0 UISETP.NE.AND UP1, UPT, UR14, 0x1, UPT ;  /* 0x000000010e00888c */ /* 0x000fe6000bf25270 */
[----:B------:R-:W-:Y:S01]  /*5e90*/  @!UP0 UMOV UR4, UR9 ;  /* 0x0000000900048c82 */ /* 0x000fe20008000000 */
[----:B--2---:R-:W-:Y:S02]  /*5ea0*/  @!UP0 UISETP.NE.AND UP2, UPT, UR5, 0x1, UPT ;  /* 0x000000010500888c */ /* 0x004fe4000bf45270 */
[----:B------:R-:W-:Y:S01]  /*5eb0*/  @!UP0 USHF.R.U32.HI UR4, URZ, UR13, UR4 ;  /* 0x0000000dff048299 */ /* 0x000fe20008011604 */
[----:B------:R-:W-:Y:S02]  /*5ec0*/  @!UP0 UMOV UR6, UR7 ;  /* 0x0000000700068c82 */ /* 0x000fe40008000000 */
[----:B---3--:R-:W-:Y:S02]  /*5ed0*/  @!UP0 USHF.R.U32.HI UR6, URZ, UR10, UR6 ;  /* 0x0000000aff068299 */ /* 0x008fe40008011606 */
[----:B------:R-:W-:Y:S02]  /*5ee0*/  @!UP0 USEL UR7, UR38, UR4, !UP2 ;  /* 0x0000000426078287 */ /* 0x000fe4000d000000 */
[----:B------:R-:W-:Y:S04]  /*5ef0*/  @!UP0 USEL UR6, UR37, UR6, !UP1 ;  /* 0x0000000625068287 */ /* 0x000fe8000c800000 */
[----:B------:R-:W-:Y:S02]  /*5f00*/  @!UP0 UIADD3 UR4, UPT, UPT, -UR7, UR6, URZ ;  /* 0x0000000607048290 */ /* 0x000fe4000fffe1ff */
[----:B------:R-:W-:Y:S02]  /*5f10*/  @!UP0 UIADD3 UR6, UPT, UPT, UR7, -UR6, URZ ;  /* 0x8000000607068290 */ /* 0x000fe4000fffe0ff */
[----:B------:R-:W-:Y:S02]  /*5f20*/  @!UP0 UIMAD UR38, UR4, UR5, UR38 ;  /* 0x00000005042682a4 */ /* 0x000fe4000f8e0226 */
[----:B------:R-:W-:Y:S02]  /*5f30*/  @!UP0 UIMAD UR37, UR6, UR14, UR37 ;  /* 0x0000000e062582a4 */ /* 0x000fe4000f8e0225 */
[----:B------:R-:W-:Y:S09]  /*5f40*/  ULOP3.LUT UP0, URZ, UR11, 0x3f0, URZ, 0xc0, !UPT ;  /* 0x000003f00bff7892 */ /* 0x000ff2000f80c0ff */
[----:B------:R-:W-:Y:S05]  /*5f50*/  BRA.U !UP0, `(.L_x_98) ;  /* 0x00000001087c7547 */ /* 0x000fea000b800000 */
[----:B------:R-:W1:Y:S01]  /*5f60*/  LDCU.64 UR8, c[0x4][0x80] ;  /* 0x01001000ff0877ac */ /* 0x000e620008000a00 */
[----:B------:R-:W-:Y:S01]  /*5f70*/  MOV R2, 0x0 ;  /* 0x0000000000027802 */ /* 0x000fe20000000f00 */
[----:B------:R-:W-:Y:S02]  /*5f80*/  HFMA2 R12, -RZ, RZ, 0, 5.9604644775390625e-08 ;  /* 0x00000001ff0c7431 */ /* 0x000fe400000001ff */
[----:B------:R-:W-:Y:S01]  /*5f90*/  IMAD.MOV.U32 R8, RZ, RZ, 0x70 ;  /* 0x00000070ff087424 */ /* 0x000fe200078e00ff */
[----:B------:R2:W3:Y:S01]  /*5fa0*/  LDC.64 R14, c[0x4][R2] ;  /* 0x01000000020e7b82 */ /* 0x0004e20000000a00 */
[----:B------:R-:W4:Y:S01]  /*5fb0*/  LDCU.64 UR6, c[0x4][0x88] ;  /* 0x01001100ff0677ac */ /* 0x000f220008000a00 */
[----:B------:R-:W-:Y:S01]  /*5fc0*/  IMAD.MOV.U32 R13, RZ, RZ, RZ ;  /* 0x000000ffff0d7224 */ /* 0x000fe200078e00ff */
[----:B------:R-:W2:Y:S01]  /*5fd0*/  LDCU.64 UR4, c[0x4][0x8] ;  /* 0x01000100ff0477ac */ /* 0x000ea20008000a00 */
[----:B-1----:R-:W-:Y:S01]  /*5fe0*/  MOV R5, UR9 ;  /* 0x0000000900057c02 */ /* 0x002fe20008000f00 */
[----:B------:R-:W-:Y:S01]  /*5ff0*/  IMAD.U32 R4, RZ, RZ, UR8 ;  /* 0x00000008ff047e24 */ /* 0x000fe2000f8e00ff */
[----:B----4-:R-:W-:Y:S01]  /*6000*/  MOV R7, UR7 ;  /* 0x0000000700077c02 */ /* 0x010fe20008000f00 */
[----:B------:R-:W-:Y:S01]  /*6010*/  IMAD.U32 R6, RZ, RZ, UR6 ;  /* 0x00000006ff067e24 */ /* 0x000fe2000f8e00ff */
[----:B--2---:R-:W-:Y:S01]  /*6020*/  MOV R11, UR5 ;  /* 0x00000005000b7c02 */ /* 0x004fe20008000f00 */
[----:B------:R-:W-:Y:S02]  /*6030*/  IMAD.U32 R10, RZ, RZ, UR4 ;  /* 0x00000004ff0a7e24 */ /* 0x000fe4000f8e00ff */
[----:B------:R-:W-:Y:S07]  /*6040*/  LEPC R20, `(.L_x_99) ;  /* 0x000000001014794e */ /* 0x000fee0000000000 */
[----:B---3-5:R-:W-:Y:S05]  /*6050*/  CALL.ABS.NOINC R14 ;  /* 0x000000000e007343 */ /* 0x028fea0003c00000 */
.L_x_99:
[----:B------:R-:W1:Y:S01]  /*6060*/  LDCU.64 UR8, c[0x4][0x80] ;  /* 0x01001000ff0877ac */ /* 0x000e620008000a00 */
[----:B------:R-:W2:Y:S01]  /*6070*/  LDC.64 R2, c[0x4][R2] ;  /* 0x0100000002027b82 */ /* 0x000ea20000000a00 */
[----:B------:R-:W-:Y:S02]  /*6080*/  HFMA2 R12, -RZ, RZ, 0, 5.9604644775390625e-08 ;  /* 0x00000001ff0c7431 */ /* 0x000fe400000001ff */
[----:B------:R-:W-:Y:S02]  /*6090*/  IMAD.MOV.U32 R8, RZ, RZ, 0x70 ;  /* 0x00000070ff087424 */ /* 0x000fe400078e00ff */
[----:B------:R-:W-:Y:S01]  /*60a0*/  IMAD.MOV.U32 R13, RZ, RZ, RZ ;  /* 0x000000ffff0d7224 */ /* 0x000fe200078e00ff */
[----:B------:R-:W3:Y:S01]  /*60b0*/  LDCU.64 UR6, c[0x4][0x88] ;  /* 0x01001100ff0677ac */ /* 0x000ee20008000a00 */
[----:B------:R-:W4:Y:S01]  /*60c0*/  LDCU.64 UR4, c[0x4][0x8] ;  /* 0x01000100ff0477ac */ /* 0x000f220008000a00 */
[----:B-1----:R-:W-:Y:S02]  /*60d0*/  MOV R4, UR8 ;  /* 0x0000000800047c02 */ /* 0x002fe40008000f00 */
[----:B------:R-:W-:Y:S02]  /*60e0*/  MOV R5, UR9 ;  /* 0x0000000900057c02 */ /* 0x000fe40008000f00 */
[----:B---3--:R-:W-:Y:S01]  /*60f0*/  MOV R7, UR7 ;  /* 0x0000000700077c02 */ /* 0x008fe20008000f00 */
[----:B------:R-:W-:Y:S01]  /*6100*/  IMAD.U32 R6, RZ, RZ, UR6 ;  /* 0x00000006ff067e24 */ /* 0x000fe2000f8e00ff */
[----:B----4-:R-:W-:Y:S01]  /*6110*/  MOV R11, UR5 ;  /* 0x00000005000b7c02 */ /* 0x010fe20008000f00 */
[----:B------:R-:W-:Y:S02]  /*6120*/  IMAD.U32 R10, RZ, RZ, UR4 ;  /* 0x00000004ff0a7e24 */ /* 0x000fe4000f8e00ff */
[----:B------:R-:W-:Y:S07]  /*6130*/  LEPC R20, `(.L_x_98) ;  /* 0x000000001014794e */ /* 0x000fee0000000000 */
[----:B--2---:R-:W-:Y:S05]  /*6140*/  CALL.ABS.NOINC R2 ;  /* 0x0000000002007343 */ /* 0x004fea0003c00000 */
.L_x_98:
[----:B------:R-:W-:Y:S02]  /*6150*/  R2UR UR6, R56 ;  /* 0x00000000380672ca */ /* 0x000fe400000e0000 */
[----:B------:R-:W-:Y:S02]  /*6160*/  R2UR UR5, R65 ;  /* 0x00000000410572ca */ /* 0x000fe400000e0000 */
[----:B------:R-:W-:Y:S02]  /*6170*/  R2UR UR4, R64 ;  /* 0x00000000400472ca */ /* 0x000fe400000e0000 */
[----:B------:R-:W-:Y:S02]  /*6180*/  ISETP.NE.U32.AND P4, PT, R50, RZ, PT ;  /* 0x000000ff3200720c */ /* 0x000fe40003f85070 */
[----:B------:R-:W-:Y:S02]  /*6190*/  ISETP.NE.U32.AND P2, PT, RZ, UR60, PT ;  /* 0x0000003cff007c0c */ /* 0x000fe4000bf45070 */
[----:B------:R-:W-:Y:S02]  /*61a0*/  ISETP.NE.AND.EX P4, PT, R51, RZ, PT, P4 ;  /* 0x000000ff3300720c */ /* 0x000fe40003f85340 */
[----:B------:R-:W-:Y:S01]  /*61b0*/  ISETP.NE.AND.EX P2, PT, RZ, UR61, PT, P2 ;  /* 0x0000003dff007c0c */ /* 0x000fe2000bf45320 */
[----:B------:R-:W-:Y:S02]  /*61c0*/  UISETP.NE.AND UP2, UPT, UR6, URZ, UPT ;  /* 0x000000ff0600728c */ /* 0x000fe4000bf45270 */
[----:B------:R-:W-:Y:S04]  /*61d0*/  UISETP.NE.U32.AND UP0, UPT, UR5, URZ, UPT ;  /* 0x000000ff0500728c */ /* 0x000fe8000bf05070 */
[----:B------:R-:W-:Y:S01]  /*61e0*/  UISETP.NE.AND.EX UP1, UPT, UR4, URZ, UPT, UP0 ;  /* 0x000000ff0400728c */ /* 0x000fe2000bf25300 */
[----:B------:R-:W-:Y:S01]  /*61f0*/  PLOP3.LUT P1, PT, PT, PT, UP2, 0x80, 0x8 ;  /* 0x000000000008781c */ /* 0x000fe20003f2f028 */
[----:B------:R-:W-:Y:S03]  /*6200*/  UPLOP3.LUT UP0, UPT, UPT, UPT, UPT, 0x40, 0x4 ;  /* 0x000000000004789c */ /* 0x000fe60003f0e870 */
[----:B------:R-:W-:Y:S06]  /*6210*/  @UP2 UPLOP3.LUT UP0, UPT, UPT, UPT, UP1, 0x80, 0x8 ;  /* 0x000000000008289c */ /* 0x000fec0003f0f010 */
[----:B------:R-:W-:Y:S01]  /*6220*/  PLOP3.LUT P0, PT, PT, PT, UP0, 0x80, 0x8 ;  /* 0x000000000008781c */ /* 0x000fe20003f0f008 */
[----:B------:R-:W-:Y:S01]  /*6230*/  @!UPT UIADD3 URZ, UPT, UPT, URZ, URZ, URZ ;  /* 0x000000fffffff290 */ /* 0x000fe2000fffe0ff */
[----:B------:R-:W-:Y:S11]  /*6240*/  BRA.U !UP1, `(.L_x_100) ;  /* 0x0000000109407547 */ /* 0x000ff6000b800000 */
[----:B------:R-:W-:Y:S01]  /*6250*/  UISETP.NE.U32.AND UP0, UPT, UR60, URZ, UPT ;  /* 0x000000ff3c00728c */ /* 0x000fe2000bf05070 */
[----:B------:R-:W-:Y:S01]  /*6260*/  R2UR UR6, R65 ;  /* 0x00000000410672ca */ /* 0x000fe200000e0000 */
[----:B------:R-:W1:Y:S01]  /*6270*/  LDCU.64 UR8, c[0x0][0x358] ;  /* 0x00006b00ff0877ac */ /* 0x000e620008000a00 */
[----:B------:R-:W-:Y:S02]  /*6280*/  HFMA2 R52, -RZ, RZ, 0, 5.9604644775390625e-08 ;  /* 0x00000001ff347431 */ /* 0x000fe400000001ff */
[----:B------:R-:W-:Y:S01]  /*6290*/  IMAD.MOV.U32 R0, RZ, RZ, 0x1 ;  /* 0x00000001ff007424 */ /* 0x000fe200078e00ff */
[----:B------:R-:W-:Y:S06]  /*62a0*/  UISETP.NE.AND.EX UP0, UPT, UR61, URZ, UPT, UP0 ;  /* 0x000000ff3d00728c */ /* 0x000fec000bf05300 */
[----:B------:R-:W-:Y:S05]  /*62b0*/  PLOP3.LUT P3, PT, PT, PT, UP0, 0x80, 0x8 ;  /* 0x000000000008781c */ /* 0x000fea0003f6f008 */
[----:B------:R-:W2:Y:S01]  /*62c0*/  @UP0 LDCU.64 UR4, c[0x0][0x888] ;  /* 0x00011100ff0407ac */ /* 0x000ea20008000a00 */
[----:B------:R-:W-:Y:S07]  /*62d0*/  @UP0 UIMAD UR6, UR36, UR6, URZ ;  /* 0x00000006240602a4 */ /* 0x000fee000f8e02ff */
[----:B------:R-:W-:Y:S01]  /*62e0*/  @!P3 PRMT R52, R0, 0x7610, R52 ;  /* 0x000076100034b816 */ /* 0x000fe20000000034 */
[----:B--2---:R-:W-:Y:S06]  /*62f0*/  @UP0 UIMAD.WIDE UR4, UR6, 0x4, UR4 ;  /* 0x00000004060408a5 */ /* 0x004fec000f8e0204 */
[----:B------:R-:W-:Y:S02]  /*6300*/  IMAD.U32 R2, RZ, RZ, UR4 ;  /* 0x00000004ff027e24 */ /* 0x000fe4000f8e00ff */
[----:B------:R-:W-:Y:S03]  /*6310*/  IMAD.U32 R3, RZ, RZ, UR5 ;  /* 0x00000005ff037e24 */ /* 0x000fe6000f8e00ff */
[----:B------:R-:W2:Y:S02]  /*6320*/  @!UP0 LDCU UR4, c[0x0][0x880] ;  /* 0x00011000ff0487ac */ /* 0x000ea40008000800 */
[----:B-1---5:R1:W5:Y:S02]  /*6330*/  @P3 LDG.E R26, desc[UR8][R2.64] ;  /* 0x00000008021a3981 */ /* 0x022364000c1e1900 */
[----:B-12---:R-:W-:Y:S02]  /*6340*/  @!P3 MOV R26, UR4 ;  /* 0x00000004001abc02 */ /* 0x006fe40008000f00 */
.L_x_100:
[----:B------:R-:W-:Y:S05]  /*6350*/  @!P4 BRA `(.L_x_101) ;  /* 0x000000000024c947 */ /* 0x000fea0003800000 */
[----:B------:R-:W-:Y:S01]  /*6360*/  ISETP.NE.U32.AND P3, PT, R48, RZ, PT ;  /* 0x000000ff3000720c */ /* 0x000fe20003f65070 */
[----:B------:R-:W1:Y:S03]  /*6370*/  LDCU.64 UR4, c[0x0][0x358] ;  /* 0x00006b00ff0477ac */ /* 0x000e660008000a00 */
[----:B------:R-:W-:Y:S11]  /*6380*/  ISETP.NE.AND.EX P3, PT, R49, RZ, PT, P3 ;  /* 0x000000ff3100720c */ /* 0x000ff60003f65330 */
[----:B------:R-:W-:Y:S02]  /*6390*/  @!UPT UIADD3 URZ, UPT, UPT, URZ, URZ, URZ ;  /* 0x000000fffffff290 */ /* 0x000fe4000fffe0ff */
[----:B------:R-:W2:Y:S01]  /*63a0*/  @P3 LDC.64 R2, c[0x0][0x8a8] ;  /* 0x00022a00ff023b82 */ /* 0x000ea20000000a00 */
[----:B------:R-:W-:Y:S04]  /*63b0*/  @P3 IMAD R0, R50, UR36, RZ ;  /* 0x0000002432003c24 */ /* 0x000fe8000f8e02ff */
[----:B--2---:R-:W-:Y:S05]  /*63c0*/  @P3 IMAD.WIDE R2, R0, 0x4, R2 ;  /* 0x0000000400023825 */ /* 0x004fea00078e0202 */
[----:B-1---5:R1:W5:Y:S02]  /*63d0*/  @P3 LDG.E R24, desc[UR4][R2.64] ;  /* 0x0000000402183981 */ /* 0x022364000c1e1900 */
[----:B-1----:R-:W2:Y:S02]  /*63e0*/  @!P3 LDC R24, c[0x0][0x8a0] ;  /* 0x00022800ff18bb82 */ /* 0x002ea40000000800 */
.L_x_101:
[----:B-----5:R-:W-:Y:S01]  /*63f0*/  FSETP.NEU.AND P3, PT, R26, RZ, PT ;  /* 0x000000ff1a00720b */ /* 0x020fe20003f6d000 */
[----:B------:R-:W-:Y:S01]  /*6400*/  IMAD.U32 R2, RZ, RZ, UR46 ;  /* 0x0000002eff027e24 */ /* 0x000fe2000f8e00ff */
[----:B------:R-:W-:Y:S01]  /*6410*/  SEL R5, RZ, 0xffffffff, P2 ;  /* 0xffffffffff057807 */ /* 0x000fe20001000000 */
[----:B------:R-:W-:Y:S01]  /*6420*/  ULOP3.LUT UR4, UR55, 0x1, URZ, 0x3c, !UPT ;  /* 0x0000000137047892 */ /* 0x000fe2000f8e3cff */
[----:B------:R-:W-:Y:S01]  /*6430*/  @P1 LOP3.LUT P2, RZ, R52, 0xff, RZ, 0xc0, !PT ;  /* 0x000000ff34ff1812 */ /* 0x000fe2000784c0ff */
[----:B------:R-:W-:Y:S01]  /*6440*/  BSSY B1, `(.L_x_102) ;  /* 0x000004b000017945 */ /* 0x000fe20003800000 */
[----:B------:R-:W-:Y:S01]  /*6450*/  @P1 SEL R0, RZ, 0xffffffff, P3 ;  /* 0xffffffffff001807 */ /* 0x000fe20001800000 */
[----:B------:R-:W-:Y:S01]  /*6460*/  IMAD.MOV.U32 R75, RZ, RZ, 0x1 ;  /* 0x00000001ff4b7424 */ /* 0x000fe200078e00ff */
[----:B------:R-:W-:Y:S01]  /*6470*/  LEA R2, R2, UR44, 0x3 ;  /* 0x0000002c02027c11 */ /* 0x000fe2000f8e18ff */
[----:B------:R-:W-:Y:S01]  /*6480*/  IMAD.U32 R73, RZ, RZ, UR4 ;  /* 0x00000004ff497e24 */ /* 0x000fe2000f8e00ff */
[----:B------:R-:W-:Y:S01]  /*6490*/  @P0 SEL R0, R5, R0, !P2 ;  /* 0x0000000005000207 */ /* 0x000fe20005000000 */
[----:B------:R-:W-:Y:S01]  /*64a0*/  IMAD.U32 R74, RZ, RZ, UR46 ;  /* 0x0000002eff4a7e24 */ /* 0x000fe2000f8e00ff */
[----:B------:R-:W-:Y:S02]  /*64b0*/  LEA R72, R22, UR44, 0x3 ;  /* 0x0000002c16487c11 */ /* 0x000fe4000f8e18ff */
[----:B------:R-:W-:Y:S02]  /*64c0*/  CS2R R46, SRZ ;  /* 0x00000000002e7805 */ /* 0x000fe4000001ff00 */
[----:B------:R-:W-:Y:S02]  /*64d0*/  @P1 LOP3.LUT R0, R0, 0x1, RZ, 0xc0, !PT ;  /* 0x0000000100001812 */ /* 0x000fe400078ec0ff */
[----:B------:R-:W-:Y:S02]  /*64e0*/  CS2R R44, SRZ ;  /* 0x00000000002c7805 */ /* 0x000fe4000001ff00 */
[----:B------:R-:W-:Y:S02]  /*64f0*/  SHF.L.U32 R3, R60, 0x1f, RZ ;  /* 0x0000001f3c037819 */ /* 0x000fe400000006ff */
[----:B------:R-:W-:Y:S02]  /*6500*/  CS2R R42, SRZ ;  /* 0x00000000002a7805 */ /* 0x000fe4000001ff00 */
[----:B------:R-:W-:Y:S02]  /*6510*/  ISETP.NE.U32.OR P5, PT, R0, 0x1, !P1 ;  /* 0x000000010000780c */ /* 0x000fe40004fa5470 */
[----:B------:R-:W-:Y:S02]  /*6520*/  CS2R R40, SRZ ;  /* 0x0000000000287805 */ /* 0x000fe4000001ff00 */
[----:B------:R-:W-:Y:S02]  /*6530*/  PLOP3.LUT P2, PT, PT, PT, UP1, 0x80, 0x8 ;  /* 0x000000000008781c */ /* 0x000fe40003f4f018 */
[----:B------:R-:W-:Y:S02]  /*6540*/  CS2R R38, SRZ ;  /* 0x0000000000267805 */ /* 0x000fe4000001ff00 */
[----:B------:R-:W-:Y:S02]  /*6550*/  LEA.HI R25, R22, R22, RZ, 0x1 ;  /* 0x0000001616197211 */ /* 0x000fe400078f08ff */
[----:B------:R-:W-:Y:S02]  /*6560*/  CS2R R36, SRZ ;  /* 0x0000000000247805 */ /* 0x000fe4000001ff00 */
[----:B------:R-:W-:Y:S02]  /*6570*/  LOP3.LUT P4, R57, R52, 0xff, RZ, 0xc0, !PT ;  /* 0x000000ff34397812 */ /* 0x000fe4000788c0ff */
[----:B------:R-:W-:Y:S02]  /*6580*/  CS2R R34, SRZ ;  /* 0x0000000000227805 */ /* 0x000fe4000001ff00 */
[----:B------:R-:W-:Y:S02]  /*6590*/  SEL R4, RZ, 0xffffffff, P3 ;  /* 0xffffffffff047807 */ /* 0x000fe40001800000 */
[----:B------:R-:W-:Y:S02]  /*65a0*/  CS2R R32, SRZ ;  /* 0x0000000000207805 */ /* 0x000fe4000001ff00 */
[----:B------:R-:W-:Y:S02]  /*65b0*/  P2R R69, PR, RZ, 0x20 ;  /* 0x00000020ff457803 */ /* 0x000fe40000000000 */
[----:B------:R-:W-:Y:S02]  /*65c0*/  @P5 SHF.L.U32 R0, R73, 0x1f, RZ ;  /* 0x0000001f49005819 */ /* 0x000fe400000006ff */
[----:B------:R-:W-:Y:S02]  /*65d0*/  @P2 SEL R4, R5, R4, !P4 ;  /* 0x0000000405042207 */ /* 0x000fe40006000000 */
[----:B------:R1:W3:Y:S02]  /*65e0*/  @P5 SYNCS.PHASECHK.TRANS64.TRYWAIT P1, [R2+URZ+0xc0], R0 ;  /* 0x0000c000020055a7 */ /* 0x0002e400080211ff */
[----:B------:R-:W-:Y:S04]  /*65f0*/  LOP3.LUT R4, R4, 0x1, RZ, 0xc0, !PT ;  /* 0x0000000104047812 */ /* 0x000fe800078ec0ff */
[----:B------:R-:W-:Y:S04]  /*6600*/  ISETP.NE.U32.AND P2, PT, R4, 0x1, PT ;  /* 0x000000010400780c */ /* 0x000fe80003f45070 */
[----:B------:R-:W-:Y:S01]  /*6610*/  P2R R76, PR, RZ, 0x4 ;  /* 0x00000004ff4c7803 */ /* 0x000fe20000000000 */
[----:B------:R4:W2:Y:S01]  /*6620*/  SYNCS.PHASECHK.TRANS64.TRYWAIT P0, [R72+URZ+0x120], R3 ;  /* 0x00012003480075a7 */ /* 0x0008a200080011ff */
[C---:B-1----:R-:W-:Y:S01]  /*6630*/  IMAD.SHL.U32 R0, R25.reuse, 0x20, RZ ;  /* 0x0000002019007824 */ /* 0x042fe200078e00ff */
[----:B------:R-:W-:Y:S04]  /*6640*/  LOP3.LUT R25, R25, 0xffe, RZ, 0xc0, !PT ;  /* 0x00000ffe19197812 */ /* 0x000fe800078ec0ff */
[----:B------:R-:W-:Y:S01]  /*6650*/  LOP3.LUT R0, R0, 0xffffffc0, RZ, 0xc0, !PT ;  /* 0xffffffc000007812 */ /* 0x000fe200078ec0ff */
[----:B------:R-:W-:Y:S04]  /*6660*/  IMAD.IADD R25, R22, 0x1, -R25 ;  /* 0x0000000116197824 */ /* 0x000fe800078e0a19 */
[----:B------:R-:W-:Y:S04]  /*6670*/  IMAD.IADD R0, R23, 0x1, R0 ;  /* 0x0000000117007824 */ /* 0x000fe800078e0200 */
[----:B------:R-:W-:Y:S01]  /*6680*/  IMAD R25, R25, 0x100000, R0 ;  /* 0x0010000019197824 */ /* 0x000fe200078e0200 */
[----:B---3--:R-:W-:Y:S01]  /*6690*/  @P5 SEL R75, RZ, 0x1, !P1 ;  /* 0x00000001ff4b5807 */ /* 0x008fe20004800000 */
[----:B----4-:R-:W-:Y:S06]  /*66a0*/  @!P5 BRA `(.L_x_103) ;  /* 0x000000000090d947 */ /* 0x010fec0003800000 */
[----:B------:R-:W-:Y:S01]  /*66b0*/  HFMA2 R39, -RZ, RZ, 0, 0 ;  /* 0x00000000ff277431 */ /* 0x000fe200000001ff */
[----:B------:R-:W-:Y:S01]  /*66c0*/  ISETP.NE.AND P1, PT, R75, RZ, PT ;  /* 0x000000ff4b00720c */ /* 0x000fe20003f25270 */
[----:B------:R-:W-:Y:S01]  /*66d0*/  IMAD.U32 R5, RZ, RZ, UR46 ;  /* 0x0000002eff057e24 */ /* 0x000fe2000f8e00ff */
[----:B------:R-:W-:Y:S11]  /*66e0*/  BSSY B0, `(.L_x_104) ;  /* 0x0000005000007945 */ /* 0x000ff60003800000 */
[----:B------:R-:W-:Y:S05]  /*66f0*/  @P1 BRA `(.L_x_105) ;  /* 0x00000000000c1947 */ /* 0x000fea0003800000 */
[----:B------:R-:W-:Y:S04]  /*6700*/  SHF.L.U32 R0, R73, 0x1f, RZ ;  /* 0x0000001f49007819 */ /* 0x000fe800000006ff */
[----:B------:R-:W1:Y:S02]  /*6710*/  SYNCS.PHASECHK.TRANS64.TRYWAIT P1, [R2+URZ+0xc0], R0 ;  /* 0x0000c000020075a7 */ /* 0x000e6400080211ff */
[----:B-1----:R-:W-:Y:S05]  /*6720*/  @!P1 BRA `(.L_x_106) ;  /* 0x0000002000189947 */ /* 0x002fea0003800000 */
.L_x_105:
[----:B------:R-:W-:Y:S05]  /*6730*/  BSYNC B0 ;  /* 0x0000000000007941 */ /* 0x000fea0003800000 */
.L_x_104:
[----:B------:R-:W-:Y:S01]  /*6740*/  ISETP.NE.AND P1, PT, R76, RZ, PT ;  /* 0x000000ff4c00720c */ /* 0x000fe20003f25270 */
[----:B------:R-:W-:Y:S01]  /*6750*/  IMAD.MOV.U32 R38, RZ, RZ, RZ ;  /* 0x000000ffff267224 */ /* 0x000fe200078e00ff */
[----:B------:R-:W-:Y:S02]  /*6760*/  CS2R R36, SRZ ;  /* 0x0000000000247805 */ /* 0x000fe4000001ff00 */
[----:B------:R-:W-:Y:S02]  /*6770*/  CS2R R34, SRZ ;  /* 0x0000000000227805 */ /* 0x000fe4000001ff00 */
[----:B------:R-:W-:Y:S02]  /*6780*/  CS2R R32, SRZ ;  /* 0x0000000000207805 */ /* 0x000fe4000001ff00 */
[----:B------:R-:W-:Y:S02]  /*6790*/  CS2R R42, SRZ ;  /* 0x00000000002a7805 */ /* 0x000fe4000001ff00 */
[----:B------:R-:W-:Y:S02]  /*67a0*/  CS2R R40, SRZ ;  /* 0x0000000000287805 */ /* 0x000fe4000001ff00 */
[----:B------:R-:W-:Y:S02]  /*67b0*/  CS2R R46, SRZ ;  /* 0x00000000002e7805 */ /* 0x000fe4000001ff00 */
[----:B------:R-:W-:Y:S01]  /*67c0*/  CS2R R44, SRZ ;  /* 0x00000000002c7805 */ /* 0x000fe2000001ff00 */
[----:B------:R-:W-:Y:S01]  /*67d0*/  @P1 IMAD R5, R5, 0x800, R27 ;  /* 0x0000080005051824 */ /* 0x000fe200078e021b */
[----:B------:R-:W-:Y:S05]  /*67e0*/  @P1 WARPSYNC.ALL ;  /* 0x0000000000001948 */ /* 0x000fea0003800000 */
[----:B------:R-:W-:Y:S01]  /*67f0*/  @P1 LEA R5, R5, UR44, 0x2 ;  /* 0x0000002c05051c11 */ /* 0x000fe2000f8e10ff */
[----:B------:R-:W-:Y:S04]  /*6800*/  UIADD3 UR4, UPT, UPT, UR46, 0x1, URZ ;  /* 0x000000012e047890 */ /* 0x000fe8000fffe0ff */
[----:B------:R3:W4:Y:S01]  /*6810*/  @P1 LDSM.16.M88.4 R32, [R5+0x400] ;  /* 0x000400000520183b */ /* 0x0007220000000200 */
[----:B------:R-:W-:Y:S01]  /*6820*/  @P1 VIADD R4, R5, 0x400 ;  /* 0x0000040005041836 */ /* 0x000fe20000000000 */
[----:B------:R-:W-:Y:S01]  /*6830*/  UISETP.NE.AND UP0, UPT, UR4, 0x3, UPT ;  /* 0x000000030400788c */ /* 0x000fe2000bf05270 */
[C-C-:B-1----:R-:W-:Y:S02]  /*6840*/  @P1 IMAD R2, R62.reuse, 0x4, R5.reuse ;  /* 0x000000043e021824 */ /* 0x142fe400078e0205 */
[C---:B------:R-:W-:Y:S01]  /*6850*/  @P1 IMAD R4, R61.reuse, 0x4, R4 ;  /* 0x000000043d041824 */ /* 0x040fe200078e0204 */
[----:B------:R-:W-:Y:S01]  /*6860*/  USEL UR5, URZ, 0x1, UP0 ;  /* 0x00000001ff057887 */ /* 0x000fe20008000000 */
[----:B------:R-:W-:Y:S01]  /*6870*/  @P1 IMAD R0, R61, 0x4, R5 ;  /* 0x000000043d001824 */ /* 0x000fe200078e0205 */
[----:B------:R3:W1:Y:S01]  /*6880*/  @P1 LDSM.16.M88.4 R36, [R2+0x400] ;  /* 0x000400000224183b */ /* 0x0006620000000200 */
[----:B------:R-:W-:Y:S01]  /*6890*/  @P1 IMAD R4, R62, 0x4, R4 ;  /* 0x000000043e041824 */ /* 0x000fe200078e0204 */
[----:B------:R-:W-:Y:S02]  /*68a0*/  USEL UR4, UR4, URZ, UP0 ;  /* 0x000000ff04047287 */ /* 0x000fe40008000000 */
[----:B------:R3:W1:Y:S01]  /*68b0*/  @P1 LDSM.16.M88.4 R40, [R0+0x400] ;  /* 0x000400000028183b */ /* 0x0006620000000200 */
[----:B------:R-:W-:Y:S03]  /*68c0*/  LOP3.LUT R73, R73, UR5, RZ, 0x3c, !PT ;  /* 0x0000000549497c12 */ /* 0x000fe6000f8e3cff */
[----:B------:R3:W1:Y:S01]  /*68d0*/  @P1 LDSM.16.M88.4 R44, [R4] ;  /* 0x00000000042c183b */ /* 0x0006620000000200 */
[----:B------:R-:W-:Y:S03]  /*68e0*/  IMAD.U32 R74, RZ, RZ, UR4 ;  /* 0x00000004ff4a7e24 */ /* 0x000fe6000f8e00ff */
.L_x_103:
[----:B------:R-:W-:Y:S05]  /*68f0*/  BSYNC B1 ;  /* 0x0000000000017941 */ /* 0x000fea0003800000 */
.L_x_102:
[----:B---3--:R-:W-:Y:S04]  /*6900*/  SHF.R.U32.HI R0, RZ, 0x15, R25 ;  /* 0x00000015ff007819 */ /* 0x008fe80000011619 */
[----:B------:R-:W-:Y:S01]  /*6910*/  LOP3.LUT P1, RZ, R0, 0x3, R53, 0x48, !PT ;  /* 0x0000000300ff7812 */ /* 0x000fe20007824835 */
[----:B------:R-:W-:Y:S01]  /*6920*/  @!UPT UIADD3 URZ, UPT, UPT, URZ, URZ, URZ ;  /* 0x000000fffffff290 */ /* 0x000fe2000fffe0ff */
[----:B--2---:R-:W-:Y:S11]  /*6930*/  @P0 BRA `(.L_x_107) ;  /* 0x0000000000080947 */ /* 0x004ff60003800000 */
[----:B------:R-:W2:Y:S02]  /*6940*/  SYNCS.PHASECHK.TRANS64.TRYWAIT P0, [R72+URZ+0x120], R3 ;  /* 0x00012003480075a7 */ /* 0x000ea400080011ff */
[----:B--2---:R-:W-:Y:S05]  /*6950*/  @!P0 BRA `(.L_x_108) ;  /* 0x0000001c00a08947 */ /* 0x004fea0003800000 */
.L_x_107:
[----:B------:R-:W-:Y:S05]  /*6960*/  @!P1 BRA `(.L_x_109) ;  /* 0x0000000000409947 */ /* 0x000fea0003800000 */
[----:B------:R-:W3:Y:S01]  /*6970*/  LDCU.64 UR8, c[0x4][0x70] ;  /* 0x01000e00ff0877ac */ /* 0x000ee20008000a00 */
[----:B--2---:R-:W-:Y:S01]  /*6980*/  MOV R3, 0x0 ;  /* 0x0000000000037802 */ /* 0x004fe20000000f00 */
[----:B------:R-:W-:Y:S02]  /*6990*/  HFMA2 R12, -RZ, RZ, 0, 5.9604644775390625e-08 ;  /* 0x00000001ff0c7431 */ /* 0x000fe400000001ff */
[----:B------:R-:W-:Y:S02]  /*69a0*/  IMAD.MOV.U32 R8, RZ, RZ, 0x192 ;  /* 0x00000192ff087424 */ /* 0x000fe400078e00ff */
[----:B------:R-:W-:Y:S01]  /*69b0*/  IMAD.MOV.U32 R13, RZ, RZ, RZ ;  /* 0x000000ffff0d7224 */ /* 0x000fe200078e00ff */
[----:B------:R-:W2:Y:S01]  /*69c0*/  LDCU.64 UR6, c[0x4][0x78] ;  /* 0x01000f00ff0677ac */ /* 0x000ea20008000a00 */
[----:B------:R-:W1:Y:S01]  /*69d0*/  LDC.64 R2, c[0x4][R3] ;  /* 0x0100000003027b82 */ /* 0x000e620000000a00 */
[----:B------:R-:W5:Y:S01]  /*69e0*/  LDCU.64 UR4, c[0x4][0x10] ;  /* 0x01000200ff0477ac */ /* 0x000f620008000a00 */
[----:B---3--:R-:W-:Y:S01]  /*69f0*/  MOV R5, UR9 ;  /* 0x0000000900057c02 */ /* 0x008fe20008000f00 */
[----:B------:R-:W-:Y:S01]  /*6a00*/  IMAD.U32 R4, RZ, RZ, UR8 ;  /* 0x00000008ff047e24 */ /* 0x000fe2000f8e00ff */
[----:B--2---:R-:W-:Y:S01]  /*6a10*/  MOV R7, UR7 ;  /* 0x0000000700077c02 */ /* 0x004fe20008000f00 */
[----:B------:R-:W-:Y:S01]  /*6a20*/  IMAD.U32 R6, RZ, RZ, UR6 ;  /* 0x00000006ff067e24 */ /* 0x000fe2000f8e00ff */
[----:B-----5:R-:W-:Y:S01]  /*6a30*/  MOV R11, UR5 ;  /* 0x00000005000b7c02 */ /* 0x020fe20008000f00 */
[----:B------:R-:W-:Y:S02]  /*6a40*/  IMAD.U32 R10, RZ, RZ, UR4 ;  /* 0x00000004ff0a7e24 */ /* 0x000fe4000f8e00ff */
[----:B------:R-:W-:Y:S07]  /*6a50*/  LEPC R20, `(.L_x_109) ;  /* 0x000000001014794e */ /* 0x000fee0000000000 */
[----:B-1--4-:R-:W-:Y:S05]  /*6a60*/  CALL.ABS.NOINC R2 ;  /* 0x0000000002007343 */ /* 0x012fea0003c00000 */
.L_x_109:
[----:B------:R-:W-:Y:S05]  /*6a70*/  WARPSYNC.ALL ;  /* 0x0000000000007948 */ /* 0x000fea0003800000 */
[----:B------:R-:W-:Y:S01]  /*6a80*/  R2UR UR4, R25 ;  /* 0x00000000190472ca */ /* 0x000fe200000e0000 */
[----:B------:R-:W-:Y:S01]  /*6a90*/  BSSY.RECONVERGENT B0, `(.L_x_110) ;  /* 0x000003f000007945 */ /* 0x000fe20003800200 */
[----:B------:R-:W-:Y:S02]  /*6aa0*/  MOV R20, UR46 ;  /* 0x0000002e00147c02 */ /* 0x000fe40008000f00 */
[----:B------:R-:W-:Y:S02]  /*6ab0*/  SHF.L.U32 R70, R62, 0x2, RZ ;  /* 0x000000023e467819 */ /* 0x000fe400000006ff */
[----:B------:R-:W-:Y:S02]  /*6ac0*/  LEA R20, R20, R27, 0xb ;  /* 0x0000001b14147211 */ /* 0x000fe400078e58ff */
[----:B------:R-:W-:Y:S02]  /*6ad0*/  SHF.L.U32 R71, R61, 0x2, RZ ;  /* 0x000000023d477819 */ /* 0x000fe400000006ff */
[----:B------:R-:W-:Y:S02]  /*6ae0*/  LEA R20, R20, UR44, 0x2 ;  /* 0x0000002c14147c11 */ /* 0x000fe4000f8e10ff */
[----:B------:R-:W-:Y:S01]  /*6af0*/  ISETP.NE.AND P0, PT, R63, RZ, PT ;  /* 0x000000ff3f00720c */ /* 0x000fe20003f05270 */
[----:B------:R-:W3:Y:S02]  /*6b00*/  LDTM.16dp128bit.x8 R4, tmem[UR4] ;  /* 0x00000004000479ee */ /* 0x000ee40008180000 */
[C---:B---3--:R-:W-:Y:S01]  /*6b10*/  FMUL R0, R24.reuse, R4 ;  /* 0x0000000418007220 */ /* 0x048fe20000400000 */
[C---:B------:R-:W-:Y:S01]  /*6b20*/  FMUL R2, R24.reuse, R5 ;  /* 0x0000000518027220 */ /* 0x040fe20000400000 */
[C---:B--2---:R-:W-:Y:S01]  /*6b30*/  FMUL R3, R24.reuse, R6 ;  /* 0x0000000618037220 */ /* 0x044fe20000400000 */
[----:B------:R-:W-:Y:S01]  /*6b40*/  FMUL R7, R24, R7 ;  /* 0x0000000718077220 */ /* 0x000fe20000400000 */
[----:B----4-:R-:W-:Y:S01]  /*6b50*/  FFMA R28, R26, R32, R0 ;  /* 0x000000201a1c7223 */ /* 0x010fe20000000000 */
[----:B------:R-:W-:Y:S01]  /*6b60*/  FMUL R4, R24, R8 ;  /* 0x0000000818047220 */ /* 0x000fe20000400000 */
[----:B------:R-:W-:Y:S01]  /*6b70*/  FFMA R29, R26, R33, R2 ;  /* 0x000000211a1d7223 */ /* 0x000fe20000000002 */
[----:B------:R-:W-:Y:S01]  /*6b80*/  FMUL R5, R24, R9 ;  /* 0x0000000918057220 */ /* 0x000fe20000400000 */
[----:B------:R-:W-:Y:S01]  /*6b90*/  FFMA R30, R26, R34, R3 ;  /* 0x000000221a1e7223 */ /* 0x000fe20000000003 */
[----:B------:R-:W-:Y:S01]  /*6ba0*/  FMUL R6, R24, R10 ;  /* 0x0000000a18067220 */ /* 0x000fe20000400000 */
[----:B------:R-:W-:Y:S01]  /*6bb0*/  FFMA R31, R26, R35, R7 ;  /* 0x000000231a1f7223 */ /* 0x000fe20000000007 */
[----:B------:R-:W-:Y:S01]  /*6bc0*/  FMUL R11, R24, R11 ;  /* 0x0000000b180b7220 */ /* 0x000fe20000400000 */
[----:B-1----:R-:W-:Y:S01]  /*6bd0*/  FFMA R4, R26, R36, R4 ;  /* 0x000000241a047223 */ /* 0x002fe20000000004 */
[----:B------:R-:W-:Y:S01]  /*6be0*/  FMUL R8, R24, R12 ;  /* 0x0000000c18087220 */ /* 0x000fe20000400000 */
[----:B------:R-:W-:Y:S01]  /*6bf0*/  FFMA R5, R26, R37, R5 ;  /* 0x000000251a057223 */ /* 0x000fe20000000005 */
[----:B------:R1:W-:Y:S01]  /*6c00*/  STSM.16.M88.4 [R20+0x400], R28 ;  /* 0x0004001c14007844 */ /* 0x0003e20000000200 */
[----:B------:R-:W-:Y:S01]  /*6c10*/  FMUL R9, R24, R13 ;  /* 0x0000000d18097220 */ /* 0x000fe20000400000 */
[----:B------:R-:W-:Y:S01]  /*6c20*/  FFMA R6, R26, R38, R6 ;  /* 0x000000261a067223 */ /* 0x000fe20000000006 */
[C---:B------:R-:W-:Y:S01]  /*6c30*/  FMUL R10, R24.reuse, R14 ;  /* 0x0000000e180a7220 */ /* 0x040fe20000400000 */
[----:B------:R-:W-:Y:S01]  /*6c40*/  FMUL R13, R24, R17 ;  /* 0x00000011180d7220 */ /* 0x000fe20000400000 */
[----:B------:R-:W-:Y:S01]  /*6c50*/  IADD3 R17, PT, PT, R70, 0x400, R20 ;  /* 0x0000040046117810 */ /* 0x000fe20007ffe014 */
[----:B------:R-:W-:Y:S01]  /*6c60*/  FFMA R7, R26, R39, R11 ;  /* 0x000000271a077223 */ /* 0x000fe2000000000b */
[----:B------:R-:W-:Y:S01]  /*6c70*/  FMUL R15, R24, R15 ;  /* 0x0000000f180f7220 */ /* 0x000fe20000400000 */
[----:B------:R-:W-:Y:S01]  /*6c80*/  FFMA R8, R26, R40, R8 ;  /* 0x000000281a087223 */ /* 0x000fe20000000008 */
[----:B------:R-:W-:Y:S01]  /*6c90*/  FMUL R12, R24, R16 ;  /* 0x00000010180c7220 */ /* 0x000fe20000400000 */
[C---:B------:R-:W-:Y:S01]  /*6ca0*/  FFMA R9, R26.reuse, R41, R9 ;  /* 0x000000291a097223 */ /* 0x040fe20000000009 */
[----:B------:R1:W-:Y:S01]  /*6cb0*/  STSM.16.M88.4 [R17], R4 ;  /* 0x0000000411007844 */ /* 0x0003e20000000200 */
[----:B------:R-:W-:Y:S01]  /*6cc0*/  FFMA R10, R26, R42, R10 ;  /* 0x0000002a1a0a7223 */ /* 0x000fe2000000000a */
[----:B------:R-:W-:Y:S01]  /*6cd0*/  FMUL R14, R24, R18 ;  /* 0x00000012180e7220 */ /* 0x000fe20000400000 */
[----:B------:R-:W-:Y:S01]  /*6ce0*/  IADD3 R16, PT, PT, R71, 0x400, R20 ;  /* 0x0000040047107810 */ /* 0x000fe20007ffe014 */
[----:B------:R-:W-:Y:S01]  /*6cf0*/  FFMA R11, R26, R43, R15 ;  /* 0x0000002b1a0b7223 */ /* 0x000fe2000000000f */
[----:B------:R-:W-:Y:S01]  /*6d00*/  FMUL R19, R24, R19 ;  /* 0x0000001318137220 */ /* 0x000fe20000400000 */
[C---:B------:R-:W-:Y:S01]  /*6d10*/  FFMA R12, R26.reuse, R44, R12 ;  /* 0x0000002c1a0c7223 */ /* 0x040fe2000000000c */
[C---:B------:R-:W-:Y:S01]  /*6d20*/  FFMA R13, R26.reuse, R45, R13 ;  /* 0x0000002d1a0d7223 */ /* 0x040fe2000000000d */
[----:B------:R-:W-:Y:S01]  /*6d30*/  FFMA R14, R26, R46, R14 ;  /* 0x0000002e1a0e7223 */ /* 0x000fe2000000000e */
[----:B------:R1:W-:Y:S01]  /*6d40*/  STSM.16.M88.4 [R16], R8 ;  /* 0x0000000810007844 */ /* 0x0003e20000000200 */
[----:B------:R-:W-:Y:S01]  /*6d50*/  IADD3 R0, PT, PT, R70, R16, RZ ;  /* 0x0000001046007210 */ /* 0x000fe20007ffe0ff */
[----:B------:R-:W-:Y:S05]  /*6d60*/  FFMA R15, R26, R47, R19 ;  /* 0x0000002f1a0f7223 */ /* 0x000fea0000000013 */
[----:B------:R1:W-:Y:S01]  /*6d70*/  STSM.16.M88.4 [R0], R12 ;  /* 0x0000000c00007844 */ /* 0x0003e20000000200 */
[----:B------:R-:W-:Y:S01]  /*6d80*/  @!PT LDS RZ, [RZ] ;  /* 0x00000000fffff984 */ /* 0x000fe20000000800 */
[----:B------:R-:W-:Y:S01]  /*6d90*/  @!PT LDS RZ, [RZ] ;  /* 0x00000000fffff984 */ /* 0x000fe20000000800 */
[----:B------:R-:W-:Y:S01]  /*6da0*/  @!PT LDS RZ, [RZ] ;  /* 0x00000000fffff984 */ /* 0x000fe20000000800 */
[----:B------:R-:W-:Y:S01]  /*6db0*/  @!PT LDS RZ, [RZ] ;  /* 0x00000000fffff984 */ /* 0x000fe20000000800 */
[----:B------:R2:W-:Y:S06]  /*6dc0*/  MEMBAR.ALL.CTA ;  /* 0x0000000000007992 */ /* 0x0005ec0000008000 */
[----:B--2---:R-:W2:Y:S02]  /*6dd0*/  FENCE.VIEW.ASYNC.S ;  /* 0x00000000000073c6 */ /* 0x004ea40000000000 */
[----:B--2---:R-:W-:Y:S06]  /*6de0*/  BAR.SYNC.DEFER_BLOCKING 0x1, 0x80 ;  /* 0x0042000000007b1d */ /* 0x004fec0000010000 */
[----:B------:R-:W-:Y:S05]  /*6df0*/  @P0 BRA `(.L_x_111) ;  /* 0x0000000000200947 */ /* 0x000fea0003800000 */
[----:B------:R-:W2:Y:S01]  /*6e00*/  LDCU.64 UR6, c[0x0][0x348] ;  /* 0x00006900ff0677ac */ /* 0x000ea20008000a00 */
[----:B------:R-:W-:Y:S01]  /*6e10*/  ULEA UR5, UR46, UR44, 0xd ;  /* 0x0000002c2e057291 */ /* 0x000fe2000f8e68ff */
[----:B------:R-:W-:Y:S03]  /*6e20*/  UMOV UR51, UR36 ;  /* 0x0000002400337c82 */ /* 0x000fe60008000000 */
[----:B------:R-:W-:Y:S02]  /*6e30*/  UIADD3 UR48, UPT, UPT, UR5, 0x400, URZ ;  /* 0x0000040005307890 */ /* 0x000fe4000fffe0ff */
[----:B--2---:R-:W-:Y:S04]  /*6e40*/  UIADD3 UR4, UP0, UPT, UR6, 0x680, URZ ;  /* 0x0000068006047890 */ /* 0x004fe8000ff1e0ff */
[----:B------:R-:W-:Y:S09]  /*6e50*/  UIADD3.X UR5, UPT, UPT, URZ, UR7, URZ, UP0, !UPT ;  /* 0x00000007ff057290 */ /* 0x000ff200087fe4ff */
[----:B------:R2:W-:Y:S02]  /*6e60*/  UTMASTG.3D [UR48], [UR4] ;  /* 0x00000030040073b5 */ /* 0x0005e40008010000 */
[----:B--2---:R0:W-:Y:S02]  /*6e70*/  UTMACMDFLUSH ;  /* 0x00000000000079b7 */ /* 0x0041e40000000000 */
.L_x_111:
[----:B------:R-:W-:Y:S05]  /*6e80*/  BSYNC.RECONVERGENT B0 ;  /* 0x0000000000007941 */ /* 0x000fea0003800200 */
.L_x_110:
[----:B------:R-:W-:Y:S01]  /*6e90*/  UIADD3 UR47, UPT, UPT, UR46, 0x1, URZ ;  /* 0x000000012e2f7890 */ /* 0x000fe2000fffe0ff */
[----:B------:R-:W-:Y:S03]  /*6ea0*/  BSSY.RECONVERGENT B0, `(.L_x_112) ;  /* 0x0000005000007945 */ /* 0x000fe60003800200 */
[----:B------:R-:W-:Y:S04]  /*6eb0*/  UISETP.NE.AND UP0, UPT, UR47, 0x3, UPT ;  /* 0x000000032f00788c */ /* 0x000fe8000bf05270 */
[----:B------:R-:W-:Y:S01]  /*6ec0*/  USEL UR45, UR47, URZ, UP0 ;  /* 0x000000ff2f2d7287 */ /* 0x000fe20008000000 */
[----:B------:R-:W-:Y:S11]  /*6ed0*/  @P0 BRA `(.L_x_113) ;  /* 0x0000000000040947 */ /* 0x000ff60003800000 */
[----:B------:R-:W-:Y:S04]  /*6ee0*/  DEPBAR.LE SB0, 0x1 ;  /* 0x000080400000791a */ /* 0x000fe80000000000 */
.L_x_113:
[----:B------:R-:W-:Y:S05]  /*6ef0*/  BSYNC.RECONVERGENT B0 ;  /* 0x0000000000007941 */ /* 0x000fea0003800200 */
.L_x_112:
[----:B------:R-:W-:Y:S01]  /*6f00*/  BAR.SYNC.DEFER_BLOCKING 0x1, 0x80 ;  /* 0x0042000000007b1d */ /* 0x000fe20000010000 */
[----:B------:R-:W-:Y:S01]  /*6f10*/  ISETP.NE.AND P1, PT, R69, RZ, PT ;  /* 0x000000ff4500720c */ /* 0x000fe20003f25270 */
[----:B------:R-:W-:Y:S01]  /*6f20*/  UISETP.NE.AND UP0, UPT, UR53, URZ, UPT ;  /* 0x000000ff3500728c */ /* 0x000fe2000bf05270 */
[----:B------:R-:W-:Y:S11]  /*6f30*/  LEA R2, R74, UR44, 0x3 ;  /* 0x0000002c4a027c11 */ /* 0x000ff6000f8e18ff */
[----:B------:R-:W-:Y:S01]  /*6f40*/  @P1 SHF.L.U32 R3, R73, 0x1f, RZ ;  /* 0x0000001f49031819 */ /* 0x000fe200000006ff */
[----:B------:R-:W-:Y:S06]  /*6f50*/  BRA.U !UP0, `(.L_x_114) ;  /* 0x0000000108247547 */ /* 0x000fec000b800000 */
[----:B-1----:R-:W-:Y:S01]  /*6f60*/  IMAD.U32 R4, RZ, RZ, UR52 ;  /* 0x00000034ff047e24 */ /* 0x002fe2000f8e00ff */
[----:B------:R-:W-:Y:S01]  /*6f70*/  MOV R0, UR54 ;  /* 0x0000003600007c02 */ /* 0x000fe20008000f00 */
[----:B------:R-:W-:Y:S03]  /*6f80*/  UIADD3 UR4, UPT, UPT, UR52, 0x1, URZ ;  /* 0x0000000134047890 */ /* 0x000fe6000fffe0ff */
[----:B------:R-:W-:Y:S01]  /*6f90*/  @P1 LEA R4, R4, UR44, 0x3 ;  /* 0x0000002c04041c11 */ /* 0x000fe2000f8e18ff */
[----:B------:R-:W-:Y:S04]  /*6fa0*/  UISETP.NE.AND UP0, UPT, UR4, 0x3, UPT ;  /* 0x000000030400788c */ /* 0x000fe8000bf05270 */
[----:B------:R-:W-:Y:S01]  /*6fb0*/  @P1 VIADD R4, R4, 0xd8 ;  /* 0x000000d804041836 */ /* 0x000fe20000000000 */
[----:B------:R-:W-:Y:S04]  /*6fc0*/  USEL UR52, UR4, URZ, UP0 ;  /* 0x000000ff04347287 */ /* 0x000fe80008000000 */
[----:B------:R-:W-:Y:S04]  /*6fd0*/  @P1 PRMT R0, R0, 0x654, R4 ;  /* 0x0000065400001816 */ /* 0x000fe80000000004 */
[----:B------:R2:W-:Y:S04]  /*6fe0*/  @P1 SYNCS.ARRIVE.TRANS64.RED.A1T0 RZ, [R0+URZ], RZ ;  /* 0x000000ff00ff19a7 */ /* 0x0005e800081004ff */
.L_x_114:
[----:B------:R-:W3:Y:S01]  /*6ff0*/  @P1 SYNCS.PHASECHK.TRANS64.TRYWAIT P0, [R2+URZ+0xc0], R3 ;  /* 0x0000c003020015a7 */ /* 0x000ee200080011ff */
[----:B------:R-:W-:Y:S01]  /*7000*/  BSSY B1, `(.L_x_115) ;  /* 0x0000017000017945 */ /* 0x000fe20003800000 */
[----:B---3--:R-:W-:Y:S03]  /*7010*/  @P1 SEL R75, RZ, 0x1, !P0 ;  /* 0x00000001ff4b1807 */ /* 0x008fe60004000000 */
[----:B------:R-:W-:Y:S05]  /*7020*/  @!P1 BRA `(.L_x_116) ;  /* 0x0000000000509947 */ /* 0x000fea0003800000 */
[----:B------:R-:W-:Y:S01]  /*7030*/  ISETP.NE.AND P1, PT, R76, RZ, PT ;  /* 0x000000ff4c00720c */ /* 0x000fe20003f25270 */
[----:B------:R-:W-:Y:S01]  /*7040*/  BSSY B0, `(.L_x_117) ;  /* 0x000000a000007945 */ /* 0x000fe20003800000 */
[----:B------:R-:W-:Y:S11]  /*7050*/  ISETP.NE.AND P0, PT, R75, RZ, PT ;  /* 0x000000ff4b00720c */ /* 0x000ff60003f05270 */
[----:B-1----:R-:W-:Y:S05]  /*7060*/  @P1 IMAD R4, R74, 0x800, R27 ;  /* 0x000008004a041824 */ /* 0x002fea00078e021b */
[----:B------:R-:W-:Y:S05]  /*7070*/  @P1 LEA R4, R4, UR44, 0x2 ;  /* 0x0000002c04041c11 */ /* 0x000fea000f8e10ff */
[--C-:B--2---:R-:W-:Y:S02]  /*7080*/  @P1 IMAD.IADD R0, R71, 0x1, R4.reuse ;  /* 0x0000000147001824 */ /* 0x104fe400078e0204 */
[----:B------:R-:W-:Y:S01]  /*7090*/  @P1 IMAD.IADD R3, R70, 0x1, R4 ;  /* 0x0000000146031824 */ /* 0x000fe200078e0204 */
[----:B------:R-:W-:Y:S06]  /*70a0*/  @P0 BRA `(.L_x_118) ;  /* 0x00000000000c0947 */ /* 0x000fec0003800000 */
[----:B------:R-:W-:Y:S04]  /*70b0*/  SHF.L.U32 R73, R73, 0x1f, RZ ;  /* 0x0000001f49497819 */ /* 0x000fe800000006ff */
[----:B------:R-:W1:Y:S02]  /*70c0*/  SYNCS.PHASECHK.TRANS64.TRYWAIT P0, [R2+URZ+0xc0], R73 ;  /* 0x0000c049020075a7 */ /* 0x000e6400080011ff */
[----:B-1----:R-:W-:Y:S05]  /*70d0*/  @!P0 BRA `(.L_x_119) ;  /* 0x0000001400d48947 */ /* 0x002fea0003800000 */
.L_x_118:
[----:B------:R-:W-:Y:S05]  /*70e0*/  BSYNC B0 ;  /* 0x0000000000007941 */ /* 0x000fea0003800000 */
.L_x_117:
[----:B------:R-:W-:Y:S11]  /*70f0*/  ISETP.NE.AND P0, PT, R76, RZ, PT ;  /* 0x000000ff4c00720c */ /* 0x000ff60003f05270 */
[----:B------:R-:W-:Y:S02]  /*7100*/  @!UPT UIADD3 URZ, UPT, UPT, URZ, URZ, URZ ;  /* 0x000000fffffff290 */ /* 0x000fe4000fffe0ff */
[----:B-1----:R-:W-:Y:S01]  /*7110*/  @P0 IADD3 R2, PT, PT, R70, R0, RZ ;  /* 0x0000000046020210 */ /* 0x002fe20007ffe0ff */
[----:B------:R-:W-:Y:S05]  /*7120*/  @P0 WARPSYNC.ALL ;  /* 0x0000000000000948 */ /* 0x000fea0003800000 */
[----:B------:R3:W4:Y:S04]  /*7130*/  @P0 LDSM.16.M88.4 R32, [R4+0x400] ;  /* 0x000400000420083b */ /* 0x0007280000000200 */
[----:B------:R3:W1:Y:S04]  /*7140*/  @P0 LDSM.16.M88.4 R36, [R3+0x400] ;  /* 0x000400000324083b */ /* 0x0006680000000200 */
[----:B------:R3:W2:Y:S04]  /*7150*/  @P0 LDSM.16.M88.4 R40, [R0+0x400] ;  /* 0x000400000028083b */ /* 0x0006a80000000200 */
[----:B------:R3:W1:Y:S02]  /*7160*/  @P0 LDSM.16.M88.4 R44, [R2+0x400] ;  /* 0x00040000022c083b */ /* 0x0006640000000200 */
.L_x_116:
[----:B------:R-:W-:Y:S05]  /*7170*/  BSYNC B1 ;  /* 0x0000000000017941 */ /* 0x000fea0003800000 */
.L_x_115:
[----:B-123--:R-:W-:Y:S05]  /*7180*/  VIADD R0, R25, 0x20 ;  /* 0x0000002019007836 */ /* 0x00efea0000000000 */
[----:B------:R-:W-:Y:S04]  /*7190*/  SHF.R.U32.HI R0, RZ, 0x15, R0 ;  /* 0x00000015ff007819 */ /* 0x000fe80000011600 */
[----:B------:R-:W-:Y:S11]  /*71a0*/  LOP3.LUT P0, RZ, R0, 0x3, R53, 0x48, !PT ;  /* 0x0000000300ff7812 */ /* 0x000ff60007804835 */
[----:B------:R-:W-:Y:S02]  /*71b0*/  @!UPT UIADD3 URZ, UPT, UPT, URZ, URZ, URZ ;  /* 0x000000fffffff290 */ /* 0x000fe4000fffe0ff */
[----:B------:R-:W-:Y:S05]  /*71c0*/  @!P0 BRA `(.L_x_120) ;  /* 0x0000000000408947 */ /* 0x000fea0003800000 */
[----:B------:R-:W1:Y:S01]  /*71d0*/  LDCU.64 UR8, c[0x4][0x70] ;  /* 0x01000e00ff0877ac */ /* 0x000e620008000a00 */
[----:B------:R-:W-:Y:S01]  /*71e0*/  MOV R3, 0x0 ;  /* 0x0000000000037802 */ /* 0x000fe20000000f00 */
[----:B------:R-:W-:Y:S02]  /*71f0*/  HFMA2 R12, -RZ, RZ, 0, 5.9604644775390625e-08 ;  /* 0x00000001ff0c7431 */ /* 0x000fe400000001ff */
[----:B------:R-:W-:Y:S02]  /*7200*/  IMAD.MOV.U32 R8, RZ, RZ, 0x192 ;  /* 0x00000192ff087424 */ /* 0x000fe400078e00ff */
[----:B------:R-:W-:Y:S01]  /*7210*/  IMAD.MOV.U32 R13, RZ, RZ, RZ ;  /* 0x000000ffff0d7224 */ /* 0x000fe200078e00ff */
[----:B------:R-:W2:Y:S01]  /*7220*/  LDCU.64 UR6, c[0x4][0x78] ;  /* 0x01000f00ff0677ac */ /* 0x000ea20008000a00 */
[----:B------:R-:W3:Y:S01]  /*7230*/  LDC.64 R2, c[0x4][R3] ;  /* 0x0100000003027b82 */ /* 0x000ee20000000a00 */
[----:B------:R-:W5:Y:S01]  /*7240*/  LDCU.64 UR4, c[0x4][0x10] ;  /* 0x01000200ff0477ac */ /* 0x000f620008000a00 */
[----:B-1----:R-:W-:Y:S01]  /*7250*/  MOV R5, UR9 ;  /* 0x0000000900057c02 */ /* 0x002fe20008000f00 */
[----:B------:R-:W-:Y:S01]  /*7260*/  IMAD.U32 R4, RZ, RZ, UR8 ;  /* 0x00000008ff047e24 */ /* 0x000fe2000f8e00ff */
[----:B--2---:R-:W-:Y:S01]  /*7270*/  MOV R7, UR7 ;  /* 0x0000000700077c02 */ /* 0x004fe20008000f00 */
[----:B------:R-:W-:Y:S01]  /*7280*/  IMAD.U32 R6, RZ, RZ, UR6 ;  /* 0x00000006ff067e24 */ /* 0x000fe2000f8e00ff */
[----:B-----5:R-:W-:Y:S01]  /*7290*/  MOV R11, UR5 ;  /* 0x00000005000b7c02 */ /* 0x020fe20008000f00 */
[----:B------:R-:W-:Y:S02]  /*72a0*/  IMAD.U32 R10, RZ, RZ, UR4 ;  /* 0x00000004ff0a7e24 */ /* 0x000fe4000f8e00ff */
[----:B------:R-:W-:Y:S07]  /*72b0*/  LEPC R20, `(.L_x_120) ;  /* 0x000000001014794e */ /* 0x000fee0000000000 */
[----:B---34-:R-:W-:Y:S05]  /*72c0*/  CALL.ABS.NOINC R2 ;  /* 0x0000000002007343 */ /* 0x018fea0003c00000 */
.L_x_120:
[----:B------:R-:W-:Y:S01]  /*72d0*/  ISETP.NE.AND P0, PT, R63, RZ, PT ;  /* 0x000000ff3f00720c */ /* 0x000fe20003f05270 */
[----:B------:R-:W-:Y:S05]  /*72e0*/  WARPSYNC.ALL ;  /* 0x0000000000007948 */ /* 0x000fea0003800000 */
[----:B------:R-:W-:Y:S01]  /*72f0*/  R2UR UR4, R25 ;  /* 0x00000000190472ca */ /* 0x000fe200000e0000 */
[----:B------:R-:W-:Y:S11]  /*7300*/  BSSY.RECONVERGENT B0, `(.L_x_121) ;  /* 0x0000045000007945 */ /* 0x000ff60003800200 */
[----:B------:R-:W-:Y:S01]  /*7310*/  @!UPT UIADD3 URZ, UPT, UPT, URZ, URZ, URZ ;  /* 0x000000fffffff290 */ /* 0x000fe2000fffe0ff */
[----:B------:R-:W1:Y:S01]  /*7320*/  LDTM.16dp128bit.x8 R4, tmem[UR4+0x20] ;  /* 0x00002004000479ee */ /* 0x000e620008180000 */
[----:B------:R-:W-:Y:S01]  /*7330*/  R2UR UR4, R72 ;  /* 0x00000000480472ca */ /* 0x000fe200000e0000 */
[----:B------:R-:W-:Y:S11]  /*7340*/  NOP ;  /* 0x0000000000007918 */ /* 0x000ff60000000000 */
[----:B------:R-:W-:Y:S01]  /*7350*/  @!UPT UIADD3 URZ, UPT, UPT, URZ, URZ, URZ ;  /* 0x000000fffffff290 */ /* 0x000fe2000fffe0ff */
[----:B------:R-:W-:Y:S04]  /*7360*/  UIADD3 UR4, UPT, UPT, UR4, 0x140, URZ ;  /* 0x0000014004047890 */ /* 0x000fe8000fffe0ff */
[----:B------:R-:W-:Y:S01]  /*7370*/  UPRMT UR4, UR54, 0x654, UR4 ;  /* 0x0000065436047896 */ /* 0x000fe20008000004 */
[C---:B-1----:R-:W-:Y:S01]  /*7380*/  FMUL R0, R24.reuse, R4 ;  /* 0x0000000418007220 */ /* 0x042fe20000400000 */
[C---:B------:R-:W-:Y:S01]  /*7390*/  FMUL R2, R24.reuse, R5 ;  /* 0x0000000518027220 */ /* 0x040fe20000400000 */
[----:B------:R-:W-:Y:S06]  /*73a0*/  FMUL R3, R24, R6 ;  /* 0x0000000618037220 */ /* 0x000fec0000400000 */
[----:B------:R-:W-:Y:S01]  /*73b0*/  SYNCS.ARRIVE.TRANS64.RED.A1T0 RZ, [UR4], RZ ;  /* 0x000000ffffff79a7 */ /* 0x000fe20008100404 */
[C---:B----4-:R-:W-:Y:S01]  /*73c0*/  FFMA R28, R26.reuse, R32, R0 ;  /* 0x000000201a1c7223 */ /* 0x050fe20000000000 */
[----:B------:R-:W-:Y:S01]  /*73d0*/  MOV R0, UR45 ;  /* 0x0000002d00007c02 */ /* 0x000fe20008000f00 */
[----:B------:R-:W-:Y:S01]  /*73e0*/  FFMA R29, R26, R33, R2 ;  /* 0x000000211a1d7223 */ /* 0x000fe20000000002 */
[C---:B------:R-:W-:Y:S01]  /*73f0*/  FMUL R7, R24.reuse, R7 ;  /* 0x0000000718077220 */ /* 0x040fe20000400000 */
[----:B------:R-:W-:Y:S01]  /*7400*/  FMUL R4, R24, R8 ;  /* 0x0000000818047220 */ /* 0x000fe20000400000 */
[----:B------:R-:W-:Y:S01]  /*7410*/  LEA R0, R0, R27, 0xb ;  /* 0x0000001b00007211 */ /* 0x000fe200078e58ff */
[----:B------:R-:W-:Y:S01]  /*7420*/  FMUL R5, R24, R9 ;  /* 0x0000000918057220 */ /* 0x000fe20000400000 */
[----:B------:R-:W-:Y:S01]  /*7430*/  FFMA R30, R26, R34, R3 ;  /* 0x000000221a1e7223 */ /* 0x000fe20000000003 */
[----:B------:R-:W-:Y:S01]  /*7440*/  FMUL R6, R24, R10 ;  /* 0x0000000a18067220 */ /* 0x000fe20000400000 */
[----:B------:R-:W-:Y:S01]  /*7450*/  FFMA R31, R26, R35, R7 ;  /* 0x000000231a1f7223 */ /* 0x000fe20000000007 */
[----:B------:R-:W-:Y:S01]  /*7460*/  LEA R0, R0, UR44, 0x2 ;  /* 0x0000002c00007c11 */ /* 0x000fe2000f8e10ff */
[----:B------:R-:W-:Y:S01]  /*7470*/  FMUL R11, R24, R11 ;  /* 0x0000000b180b7220 */ /* 0x000fe20000400000 */
[----:B------:R-:W-:Y:S01]  /*7480*/  FFMA R4, R26, R36, R4 ;  /* 0x000000241a047223 */ /* 0x000fe20000000004 */
[----:B------:R-:W-:Y:S01]  /*7490*/  FMUL R8, R24, R12 ;  /* 0x0000000c18087220 */ /* 0x000fe20000400000 */
[----:B------:R-:W-:Y:S01]  /*74a0*/  FFMA R5, R26, R37, R5 ;  /* 0x000000251a057223 */ /* 0x000fe20000000005 */
[----:B------:R1:W-:Y:S01]  /*74b0*/  STSM.16.M88.4 [R0+0x400], R28 ;  /* 0x0004001c00007844 */ /* 0x0003e20000000200 */
[----:B------:R-:W-:Y:S01]  /*74c0*/  FMUL R9, R24, R13 ;  /* 0x0000000d18097220 */ /* 0x000fe20000400000 */
[----:B------:R-:W-:Y:S01]  /*74d0*/  FFMA R6, R26, R38, R6 ;  /* 0x000000261a067223 */ /* 0x000fe20000000006 */
[----:B------:R-:W-:Y:S01]  /*74e0*/  FMUL R10, R24, R14 ;  /* 0x0000000e180a7220 */ /* 0x000fe20000400000 */
[----:B------:R-:W-:Y:S01]  /*74f0*/  FFMA R7, R26, R39, R11 ;  /* 0x000000271a077223 */ /* 0x000fe2000000000b */
[----:B------:R-:W-:Y:S01]  /*7500*/  IADD3 R2, PT, PT, R70, 0x400, R0 ;  /* 0x0000040046027810 */ /* 0x000fe20007ffe000 */
[----:B------:R-:W-:Y:S01]  /*7510*/  FMUL R15, R24, R15 ;  /* 0x0000000f180f7220 */ /* 0x000fe20000400000 */
[----:B------:R-:W-:Y:S01]  /*7520*/  FFMA R8, R26, R40, R8 ;  /* 0x000000281a087223 */ /* 0x000fe20000000008 */
[----:B------:R-:W-:Y:S01]  /*7530*/  FMUL R12, R24, R16 ;  /* 0x00000010180c7220 */ /* 0x000fe20000400000 */
[----:B------:R-:W-:Y:S01]  /*7540*/  FFMA R9, R26, R41, R9 ;  /* 0x000000291a097223 */ /* 0x000fe20000000009 */
[----:B------:R1:W-:Y:S01]  /*7550*/  STSM.16.M88.4 [R2], R4 ;  /* 0x0000000402007844 */ /* 0x0003e20000000200 */
[----:B------:R-:W-:Y:S01]  /*7560*/  FMUL R13, R24, R17 ;  /* 0x00000011180d7220 */ /* 0x000fe20000400000 */
[----:B------:R-:W-:Y:S01]  /*7570*/  FFMA R10, R26, R42, R10 ;  /* 0x0000002a1a0a7223 */ /* 0x000fe2000000000a */
[----:B------:R-:W-:Y:S01]  /*7580*/  FMUL R14, R24, R18 ;  /* 0x00000012180e7220 */ /* 0x000fe20000400000 */
[----:B------:R-:W-:Y:S01]  /*7590*/  FFMA R11, R26, R43, R15 ;  /* 0x0000002b1a0b7223 */ /* 0x000fe2000000000f */
[----:B------:R-:W-:Y:S01]  /*75a0*/  IADD3 R71, PT, PT, R71, 0x400, R0 ;  /* 0x0000040047477810 */ /* 0x000fe20007ffe000 */
[----:B------:R-:W-:Y:S01]  /*75b0*/  FMUL R19, R24, R19 ;  /* 0x0000001318137220 */ /* 0x000fe20000400000 */
[C---:B------:R-:W-:Y:S01]  /*75c0*/  FFMA R12, R26.reuse, R44, R12 ;  /* 0x0000002c1a0c7223 */ /* 0x040fe2000000000c */
[C---:B------:R-:W-:Y:S01]  /*75d0*/  FFMA R13, R26.reuse, R45, R13 ;  /* 0x0000002d1a0d7223 */ /* 0x040fe2000000000d */
[C---:B------:R-:W-:Y:S01]  /*75e0*/  FFMA R14, R26.reuse, R46, R14 ;  /* 0x0000002e1a0e7223 */ /* 0x040fe2000000000e */
[----:B------:R1:W-:Y:S01]  /*75f0*/  STSM.16.M88.4 [R71], R8 ;  /* 0x0000000847007844 */ /* 0x0003e20000000200 */
[----:B------:R-:W-:Y:S01]  /*7600*/  FFMA R15, R26, R47, R19 ;  /* 0x0000002f1a0f7223 */ /* 0x000fe20000000013 */
[----:B------:R-:W-:Y:S05]  /*7610*/  IADD3 R70, PT, PT, R70, R71, RZ ;  /* 0x0000004746467210 */ /* 0x000fea0007ffe0ff */
        /* <DEDUP_REMOVED lines=10> */
[----:B------:R-:W-:Y:S02]  /*76c0*/  ULEA UR5, UR45, UR44, 0xd ;  /* 0x0000002c2d057291 */ /* 0x000fe4000f8e68ff */
[----:B------:R-:W-:Y:S02]  /*76d0*/  UIADD3 UR9, UPT, UPT, UR49, 0x20, URZ ;  /* 0x0000002031097890 */ /* 0x000fe4000fffe0ff */
[----:B------:R-:W-:Y:S01]  /*76e0*/  UIADD3 UR8, UPT, UPT, UR5, 0x400, URZ ;  /* 0x0000040005087890 */ /* 0x000fe2000fffe0ff */
[----:B------:R-:W-:Y:S01]  /*76f0*/  UMOV UR10, UR50 ;  /* 0x00000032000a7c82 */ /* 0x000fe20008000000 */
[----:B------:R-:W-:Y:S01]  /*7700*/  UMOV UR11, UR36 ;  /* 0x00000024000b7c82 */ /* 0x000fe20008000000 */
[----:B--2---:R-:W-:Y:S04]  /*7710*/  UIADD3 UR4, UP0, UPT, UR6, 0x680, URZ ;  /* 0x0000068006047890 */ /* 0x004fe8000ff1e0ff */
[----:B------:R-:W-:Y:S09]  /*7720*/  UIADD3.X UR5, UPT, UPT, URZ, UR7, URZ, UP0, !UPT ;  /* 0x00000007ff057290 */ /* 0x000ff200087fe4ff */
[----:B------:R2:W-:Y:S02]  /*7730*/  UTMASTG.3D [UR8], [UR4] ;  /* 0x00000008040073b5 */ /* 0x0005e40008010000 */
[----:B--2---:R0:W-:Y:S02]  /*7740*/  UTMACMDFLUSH ;  /* 0x00000000000079b7 */ /* 0x0041e40000000000 */
.L_x_122:
[----:B------:R-:W-:Y:S05]  /*7750*/  BSYNC.RECONVERGENT B0 ;  /* 0x0000000000007941 */ /* 0x000fea0003800200 */
.L_x_121:
[----:B------:R-:W-:Y:S01]  /*7760*/  UIADD3 UR4, UPT, UPT, UR45, 0x1, URZ ;  /* 0x000000012d047890 */ /* 0x000fe2000fffe0ff */
[----:B------:R-:W-:Y:S03]  /*7770*/  BSSY.RECONVERGENT B0, `(.L_x_123) ;  /* 0x0000008000007945 */ /* 0x000fe60003800200 */
[----:B------:R-:W-:Y:S04]  /*7780*/  UISETP.NE.AND UP0, UPT, UR4, 0x3, UPT ;  /* 0x000000030400788c */ /* 0x000fe8000bf05270 */
[----:B------:R-:W-:Y:S02]  /*7790*/  UISETP.EQ.XOR UP1, UPT, UR47, 0x3, !UP0 ;  /* 0x000000032f00788c */ /* 0x000fe4000c722a70 */
[----:B------:R-:W-:Y:S02]  /*77a0*/  USEL UR46, UR4, URZ, UP0 ;  /* 0x000000ff042e7287 */ /* 0x000fe40008000000 */
[----:B------:R-:W-:Y:S04]  /*77b0*/  USEL UR5, URZ, 0x1, !UP1 ;  /* 0x00000001ff057887 */ /* 0x000fe8000c800000 */
[----:B------:R-:W-:Y:S01]  /*77c0*/  ULOP3.LUT UR55, UR55, UR5, URZ, 0x3c, !UPT ;  /* 0x0000000537377292 */ /* 0x000fe2000f8e3cff */
[----:B------:R-:W-:Y:S11]  /*77d0*/  @P0 BRA `(.L_x_124) ;  /* 0x0000000000040947 */ /* 0x000ff60003800000 */
[----:B------:R-:W-:Y:S04]  /*77e0*/  DEPBAR.LE SB0, 0x1 ;  /* 0x000080400000791a */ /* 0x000fe80000000000 */
.L_x_124:
[----:B------:R-:W-:Y:S05]  /*77f0*/  BSYNC.RECONVERGENT B0 ;  /* 0x0000000000007941 */ /* 0x000fea0003800200 */
.L_x_123:
[----:B------:R-:W-:Y:S01]  /*7800*/  BAR.SYNC.DEFER_BLOCKING 0x1, 0x80 ;  /* 0x0042000000007b1d */ /* 0x000fe20000010000 */
[----:B------:R-:W-:Y:S01]  /*7810*/  UISETP.NE.AND UP0, UPT, UR53, -0x2, UPT ;  /* 0xfffffffe3500788c */ /* 0x000fe2000bf05270 */
[----:B------:R-:W-:Y:S08]  /*7820*/  IADD3 R22, PT, PT, R22, 0x1, RZ ;  /* 0x0000000116167810 */ /* 0x000ff00007ffe0ff */
[----:B------:R-:W-:Y:S05]  /*7830*/  BRA.U !UP0, `(.L_x_125) ;  /* 0x0000000108287547 */ /* 0x000fea000b800000 */
[----:B------:R-:W-:Y:S01]  /*7840*/  ISETP.NE.AND P0, PT, R69, RZ, PT ;  /* 0x000000ff4500720c */ /* 0x000fe20003f05270 */
[----:B-1----:R-:W-:Y:S01]  /*7850*/  IMAD.U32 R2, RZ, RZ, UR52 ;  /* 0x00000034ff027e24 */ /* 0x002fe2000f8e00ff */
[----:B------:R-:W-:Y:S01]  /*7860*/  UIADD3 UR4, UPT, UPT, UR52, 0x1, URZ ;  /* 0x0000000134047890 */ /* 0x000fe2000fffe0ff */
[----:B------:R-:W-:Y:S03]  /*7870*/  IMAD.U32 R0, RZ, RZ, UR54 ;  /* 0x00000036ff007e24 */ /* 0x000fe6000f8e00ff */
[----:B------:R-:W-:Y:S04]  /*7880*/  UISETP.NE.AND UP0, UPT, UR4, 0x3, UPT ;  /* 0x000000030400788c */ /* 0x000fe8000bf05270 */
[----:B------:R-:W-:Y:S03]  /*7890*/  USEL UR52, UR4, URZ, UP0 ;  /* 0x000000ff04347287 */ /* 0x000fe60008000000 */
[----:B------:R-:W-:Y:S05]  /*78a0*/  @P0 LEA R2, R2, UR44, 0x3 ;  /* 0x0000002c02020c11 */ /* 0x000fea000f8e18ff */
[----:B------:R-:W-:Y:S05]  /*78b0*/  @P0 VIADD R2, R2, 0xd8 ;  /* 0x000000d802020836 */ /* 0x000fea0000000000 */
[----:B------:R-:W-:Y:S04]  /*78c0*/  @P0 PRMT R0, R0, 0x654, R2 ;  /* 0x0000065400000816 */ /* 0x000fe80000000002 */
[----:B------:R2:W-:Y:S03]  /*78d0*/  @P0 SYNCS.ARRIVE.TRANS64.RED.A1T0 RZ, [R0+URZ], RZ ;  /* 0x000000ff00ff09a7 */ /* 0x0005e600081004ff */
.L_x_125:
[----:B------:R-:W-:Y:S01]  /*78e0*/  R2UR UR6, R68 ;  /* 0x00000000440672ca */ /* 0x000fe200000e0000 */
[----:B------:R-:W-:Y:S01]  /*78f0*/  UIADD3 UR53, UPT, UPT, UR53, 0x2, URZ ;  /* 0x0000000235357890 */ /* 0x000fe2000fffe0ff */
[----:B------:R-:W-:Y:S02]  /*7900*/  R2UR UR5, R54 ;  /* 0x00000000360572ca */ /* 0x000fe400000e0000 */
[----:B------:R-:W-:Y:S02]  /*7910*/  R2UR UR4, R55 ;  /* 0x00000000370472ca */ /* 0x000fe400000e0000 */
[----:B------:R-:W-:Y:S02]  /*7920*/  R2UR UR36, R66 ;  /* 0x00000000422472ca */ /* 0x000fe400000e0000 */
[----:B------:R-:W-:Y:S02]  /*7930*/  ISETP.NE.AND P0, PT, R58, 0x2, PT ;  /* 0x000000023a00780c */ /* 0x000fe40003f05270 */
[----:B------:R-:W-:Y:S02]  /*7940*/  ISETP.NE.AND P1, PT, R22, 0x4, PT ;  /* 0x000000041600780c */ /* 0x000fe40003f25270 */
[----:B-1----:R-:W-:Y:S01]  /*7950*/  SEL R2, RZ, 0x1, P0 ;  /* 0x00000001ff027807 */ /* 0x002fe20000000000 */
[----:B------:R-:W-:Y:S01]  /*7960*/  UISETP.NE.AND UP0, UPT, UR6, URZ, UPT ;  /* 0x000000ff0600728c */ /* 0x000fe2000bf05270 */
[----:B--2---:R-:W-:Y:S01]  /*7970*/  SEL R0, RZ, 0x1, P1 ;  /* 0x00000001ff007807 */ /* 0x004fe20000800000 */
[----:B------:R-:W-:Y:S01]  /*7980*/  UIADD3 UR30, UPT, UPT, UR37, UR5, URZ ;  /* 0x00000005251e7290 */ /* 0x000fe2000fffe0ff */
[----:B------:R-:W-:Y:S01]  /*7990*/  LOP3.LUT R59, R59, R2, RZ, 0x3c, !PT ;  /* 0x000000023b3b7212 */ /* 0x000fe200078e3cff */
[----:B------:R-:W-:Y:S01]  /*79a0*/  UIADD3 UR26, UPT, UPT, UR38, UR4, URZ ;  /* 0x00000004261a7290 */ /* 0x000fe2000fffe0ff */
[----:B------:R-:W-:Y:S02]  /*79b0*/  LOP3.LUT R60, R60, R0, RZ, 0x3c, !PT ;  /* 0x000000003c3c7212 */ /* 0x000fe400078e3cff */
[----:B------:R-:W-:Y:S02]  /*79c0*/  SEL R58, R58, RZ, P0 ;  /* 0x000000ff3a3a7207 */ /* 0x000fe40000000000 */
[----:B------:R-:W-:Y:S01]  /*79d0*/  SEL R22, R22, RZ, P1 ;  /* 0x000000ff16167207 */ /* 0x000fe20000800000 */
[----:B------:R-:W-:Y:S06]  /*79e0*/  BRA.U UP0, `(.L_x_126) ;  /* 0xffffffdd00a87547 */ /* 0x000fec000b83ffff */
[----:B------:R-:W-:-:S13]  /*79f0*/  R2UR UR4, R56 ;  /* 0x00000000380472ca */ /* 0x000fda00000e0000 */
[----:B------:R-:W-:-:S09]  /*7a00*/  UISETP.NE.AND UP0, UPT, UR4, URZ, UPT ;  /* 0x000000ff0400728c */ /* 0x000fd2000bf05270 */
[----:B------:R-:W-:Y:S05]  /*7a10*/  BRA.U !UP0, `(.L_x_127) ;  /* 0x0000000108487547 */ /* 0x000fea000b800000 */
[----:B------:R-:W1:Y:S02]  /*7a20*/  LDCU.64 UR4, c[0x0][0x890] ;  /* 0x00011200ff0477ac */ /* 0x000e640008000a00 */
[----:B-1----:R-:W-:-:S04]  /*7a30*/  UISETP.NE.U32.AND UP0, UPT, UR4, URZ, UPT ;  /* 0x000000ff0400728c */ /* 0x002fc8000bf05070 */
[----:B------:R-:W-:-:S09]  /*7a40*/  UISETP.NE.AND.EX UP0, UPT, UR5, URZ, UPT, UP0 ;  /* 0x000000ff0500728c */ /* 0x000fd2000bf05300 */
[----:B------:R-:W-:Y:S05]  /*7a50*/  BRA.U UP0, `(.L_x_128) ;  /* 0x00000001000c7547 */ /* 0x000fea000b800000 */
[----:B------:R-:W-:-:S13]  /*7a60*/  FSETP.NEU.AND P0, PT, R26, RZ, PT ;  /* 0x000000ff1a00720b */ /* 0x000fda0003f0d000 */
[----:B------:R-:W-:Y:S05]  /*7a70*/  @!P0 EXIT ;  /* 0x000000000000894d */ /* 0x000fea0003800000 */
[----:B------:R-:W-:Y:S05]  /*7a80*/  BRA `(.L_x_127) ;  /* 0x00000000002c7947 */ /* 0x000fea0003800000 */
.L_x_128:
[----:B------:R-:W-:Y:S01]  /*7a90*/  ISETP.NE.AND P0, PT, R57, RZ, PT ;  /* 0x000000ff3900720c */ /* 0x000fe20003f05270 */
[----:B------:R-:W-:-:S12]  /*7aa0*/  BSSY.RECONVERGENT B0, `(.L_x_127) ;  /* 0x0000009000007945 */ /* 0x000fd80003800200 */
[----:B------:R-:W-:Y:S05]  /*7ab0*/  @P0 BRA `(.L_x_129) ;  /* 0x0000000000140947 */ /* 0x000fea0003800000 */
[----:B------:R-:W1:Y:S02]  /*7ac0*/  LDCU.64 UR4, c[0x0][0x888] ;  /* 0x00011100ff0477ac */ /* 0x000e640008000a00 */
[----:B-1----:R-:W-:-:S04]  /*7ad0*/  ISETP.NE.U32.AND P0, PT, RZ, UR4, PT ;  /* 0x00000004ff007c0c */ /* 0x002fc8000bf05070 */
[----:B------:R-:W-:-:S13]  /*7ae0*/  ISETP.NE.AND.EX P0, PT, RZ, UR5, PT, P0 ;  /* 0x00000005ff007c0c */ /* 0x000fda000bf05300 */
[----:B------:R-:W-:Y:S05]  /*7af0*/  @!P0 EXIT ;  /* 0x000000000000894d */ /* 0x000fea0003800000 */
[----:B------:R-:W-:Y:S05]  /*7b00*/  BRA `(.L_x_130) ;  /* 0x0000000000087947 */ /* 0x000fea0003800000 */
.L_x_129:
[----:B------:R-:W-:-:S13]  /*7b10*/  FSETP.NEU.AND P0, PT, R26, RZ, PT ;  /* 0x000000ff1a00720b */ /* 0x000fda0003f0d000 */
[----:B------:R-:W-:Y:S05]  /*7b20*/  @!P0 EXIT ;  /* 0x000000000000894d */ /* 0x000fea0003800000 */
.L_x_130:
[----:B------:R-:W-:Y:S05]  /*7b30*/  BSYNC.RECONVERGENT B0 ;  /* 0x0000000000007941 */ /* 0x000fea0003800200 */
.L_x_127:
[----:B------:R-:W-:Y:S01]  /*7b40*/  ULEA UR4, UR52, UR44, 0x3 ;  /* 0x0000002c34047291 */ /* 0x000fe2000f8e18ff */
[----:B------:R-:W-:-:S04]  /*7b50*/  DEPBAR.LE SB0, 0x0 ;  /* 0x000080000000791a */ /* 0x000fc80000000000 */
[----:B------:R-:W-:-:S04]  /*7b60*/  UIADD3 UR4, UPT, UPT, UR4, 0xd8, URZ ;  /* 0x000000d804047890 */ /* 0x000fc8000fffe0ff */
[----:B------:R-:W-:-:S09]  /*7b70*/  UPRMT UR4, UR54, 0x654, UR4 ;  /* 0x0000065436047896 */ /* 0x000fd20008000004 */
[----:B------:R-:W-:Y:S01]  /*7b80*/  SYNCS.ARRIVE.TRANS64.RED.A1T0 RZ, [UR4], RZ ;  /* 0x000000ffffff79a7 */ /* 0x000fe20008100404 */
[----:B------:R-:W-:Y:S05]  /*7b90*/  EXIT ;  /* 0x000000000000794d */ /* 0x000fea0003800000 */
.L_x_25:
[----:B---3--:R3:W4:Y:S02]  /*7ba0*/  SYNCS.PHASECHK.TRANS64.TRYWAIT P0, [R0+URZ+0x170], R2 ;  /* 0x00017002000075a7 */ /* 0x00872400080011ff */
[----:B----4-:R-:W-:Y:S05]  /*7bb0*/  @!P0 NANOSLEEP.SYNCS 0x989680 ;  /* 0x009896800000895d */ /* 0x010fea0003900000 */
[----:B------:R-:W4:Y:S02]  /*7bc0*/  @!P0 SYNCS.PHASECHK.TRANS64 P0, [R0+URZ+0x170], R2 ;  /* 0x00017002000085a7 */ /* 0x000f2400080010ff */
[----:B----4-:R-:W-:Y:S05]  /*7bd0*/  @!P0 BRA `(.L_x_25) ;  /* 0xfffffffc00f08947 */ /* 0x010fea000383ffff */
[----:B------:R-:W-:Y:S05]  /*7be0*/  BRA `(.L_x_131) ;  /* 0xffffff9c00c07947 */ /* 0x000fea000383ffff */
.L_x_28:
[----:B--2---:R-:W-:-:S07]  /*7bf0*/  MOV R0, UR33 ;  /* 0x0000002100007c02 */ /* 0x004fce0008000f00 */
.L_x_132:
[----:B--2---:R2:W3:Y:S02]  /*7c00*/  SYNCS.PHASECHK.TRANS64.TRYWAIT P0, [R0+URZ+0x60], R3 ;  /* 0x00006003000075a7 */ /* 0x0044e400080011ff */
[----:B---3--:R-:W-:Y:S05]  /*7c10*/  @!P0 NANOSLEEP.SYNCS 0x989680 ;  /* 0x009896800000895d */ /* 0x008fea0003900000 */
[----:B------:R-:W3:Y:S02]  /*7c20*/  @!P0 SYNCS.PHASECHK.TRANS64 P0, [R0+URZ+0x60], R3 ;  /* 0x00006003000085a7 */ /* 0x000ee400080010ff */
[----:B---3--:R-:W-:Y:S05]  /*7c30*/  @!P0 BRA `(.L_x_132) ;  /* 0xfffffffc00f08947 */ /* 0x008fea000383ffff */
[----:B------:R-:W-:Y:S05]  /*7c40*/  BRA `(.L_x_27) ;  /* 0xffffffa000087947 */ /* 0x000fea000383ffff */
.L_x_35:
[----:B-1----:R-:W-:-:S07]  /*7c50*/  MOV R0, UR17 ;  /* 0x0000001100007c02 */ /* 0x002fce0008000f00 */
.L_x_133:
[----:B-1----:R1:W2:Y:S02]  /*7c60*/  SYNCS.PHASECHK.TRANS64.TRYWAIT P0, [R0+URZ+0x60], R3 ;  /* 0x00006003000075a7 */ /* 0x0022a400080011ff */
[----:B--2---:R-:W-:Y:S05]  /*7c70*/  @!P0 NANOSLEEP.SYNCS 0x989680 ;  /* 0x009896800000895d */ /* 0x004fea0003900000 */
[----:B------:R-:W2:Y:S02]  /*7c80*/  @!P0 SYNCS.PHASECHK.TRANS64 P0, [R0+URZ+0x60], R3 ;  /* 0x00006003000085a7 */ /* 0x000ea400080010ff */
[----:B--2---:R-:W-:Y:S05]  /*7c90*/  @!P0 BRA `(.L_x_133) ;  /* 0xfffffffc00f08947 */ /* 0x004fea000383ffff */
[----:B------:R-:W-:Y:S05]  /*7ca0*/  BRA `(.L_x_34) ;  /* 0xffffffa000c87947 */ /* 0x000fea000383ffff */
.L_x_40:
[----:B-1----:R1:W2:Y:S02]  /*7cb0*/  SYNCS.PHASECHK.TRANS64.TRYWAIT P0, [R3+URZ+0x100], R0 ;  /* 0x00010000030075a7 */ /* 0x0022a400080011ff */
[----:B--2---:R-:W-:Y:S05]  /*7cc0*/  @!P0 NANOSLEEP.SYNCS 0x989680 ;  /* 0x009896800000895d */ /* 0x004fea0003900000 */
[----:B------:R-:W2:Y:S02]  /*7cd0*/  @!P0 SYNCS.PHASECHK.TRANS64 P0, [R3+URZ+0x100], R0 ;  /* 0x00010000030085a7 */ /* 0x000ea400080010ff */
[----:B--2---:R-:W-:Y:S05]  /*7ce0*/  @!P0 BRA `(.L_x_40) ;  /* 0xfffffffc00f08947 */ /* 0x004fea000383ffff */
[----:B------:R-:W-:Y:S05]  /*7cf0*/  BRA `(.L_x_134) ;  /* 0xffffffa400707947 */ /* 0x000fea000383ffff */
.L_x_44:
[----:B------:R-:W-:-:S07]  /*7d00*/  MOV R0, UR4 ;  /* 0x0000000400007c02 */ /* 0x000fce0008000f00 */
.L_x_135:
[----:B-1----:R1:W2:Y:S02]  /*7d10*/  SYNCS.PHASECHK.TRANS64.TRYWAIT P0, [R0+URZ], R2 ;  /* 0x00000002000075a7 */ /* 0x0022a400080011ff */
[----:B--2---:R-:W-:Y:S05]  /*7d20*/  @!P0 NANOSLEEP.SYNCS 0x989680 ;  /* 0x009896800000895d */ /* 0x004fea0003900000 */
[----:B------:R-:W2:Y:S02]  /*7d30*/  @!P0 SYNCS.PHASECHK.TRANS64 P0, [R0+URZ], R2 ;  /* 0x00000002000085a7 */ /* 0x000ea400080010ff */
[----:B--2---:R-:W-:Y:S05]  /*7d40*/  @!P0 BRA `(.L_x_135) ;  /* 0xfffffffc00f08947 */ /* 0x004fea000383ffff */
[----:B------:R-:W-:Y:S05]  /*7d50*/  BRA `(.L_x_136) ;  /* 0xffffffac001c7947 */ /* 0x000fea000383ffff */
.L_x_45:
[----:B------:R-:W-:-:S07]  /*7d60*/  MOV R0, UR5 ;  /* 0x0000000500007c02 */ /* 0x000fce0008000f00 */
.L_x_137:
[----:B-1----:R1:W2:Y:S02]  /*7d70*/  SYNCS.PHASECHK.TRANS64.TRYWAIT P0, [R0+URZ], R3 ;  /* 0x00000003000075a7 */ /* 0x0022a400080011ff */
[----:B--2---:R-:W-:Y:S05]  /*7d80*/  @!P0 NANOSLEEP.SYNCS 0x989680 ;  /* 0x009896800000895d */ /* 0x004fea0003900000 */
[----:B------:R-:W2:Y:S02]  /*7d90*/  @!P0 SYNCS.PHASECHK.TRANS64 P0, [R0+URZ], R3 ;  /* 0x00000003000085a7 */ /* 0x000ea400080010ff */
[----:B--2---:R-:W-:Y:S05]  /*7da0*/  @!P0 BRA `(.L_x_137) ;  /* 0xfffffffc00f08947 */ /* 0x004fea000383ffff */
[----:B------:R-:W-:Y:S05]  /*7db0*/  BRA `(.L_x_138) ;  /* 0xffffffac00287947 */ /* 0x000fea000383ffff */
.L_x_46:
[----:B------:R-:W-:-:S07]  /*7dc0*/  MOV R0, UR5 ;  /* 0x0000000500007c02 */ /* 0x000fce0008000f00 */
.L_x_139:
[----:B-1----:R1:W2:Y:S02]  /*7dd0*/  SYNCS.PHASECHK.TRANS64.TRYWAIT P0, [R0+URZ], R3 ;  /* 0x00000003000075a7 */ /* 0x0022a400080011ff */
[----:B--2---:R-:W-:Y:S05]  /*7de0*/  @!P0 NANOSLEEP.SYNCS 0x989680 ;  /* 0x009896800000895d */ /* 0x004fea0003900000 */
[----:B------:R-:W2:Y:S02]  /*7df0*/  @!P0 SYNCS.PHASECHK.TRANS64 P0, [R0+URZ], R3 ;  /* 0x00000003000085a7 */ /* 0x000ea400080010ff */
[----:B--2---:R-:W-:Y:S05]  /*7e00*/  @!P0 BRA `(.L_x_139) ;  /* 0xfffffffc00f08947 */ /* 0x004fea000383ffff */
[----:B------:R-:W-:Y:S05]  /*7e10*/  BRA `(.L_x_140) ;  /* 0xffffffac00347947 */ /* 0x000fea000383ffff */
.L_x_47:
[----:B------:R-:W-:-:S07]  /*7e20*/  MOV R0, UR5 ;  /* 0x0000000500007c02 */ /* 0x000fce0008000f00 */
.L_x_141:
[----:B-1----:R1:W2:Y:S02]  /*7e30*/  SYNCS.PHASECHK.TRANS64.TRYWAIT P0, [R0+URZ], R3 ;  /* 0x00000003000075a7 */ /* 0x0022a400080011ff */
[----:B--2---:R-:W-:Y:S05]  /*7e40*/  @!P0 NANOSLEEP.SYNCS 0x989680 ;  /* 0x009896800000895d */ /* 0x004fea0003900000 */
[----:B------:R-:W2:Y:S02]  /*7e50*/  @!P0 SYNCS.PHASECHK.TRANS64 P0, [R0+URZ], R3 ;  /* 0x00000003000085a7 */ /* 0x000ea400080010ff */
[----:B--2---:R-:W-:Y:S05]  /*7e60*/  @!P0 BRA `(.L_x_141) ;  /* 0xfffffffc00f08947 */ /* 0x004fea000383ffff */
[----:B------:R-:W-:Y:S05]  /*7e70*/  BRA `(.L_x_142) ;  /* 0xffffffac00407947 */ /* 0x000fea000383ffff */
.L_x_48:
[----:B------:R-:W-:-:S07]  /*7e80*/  MOV R0, UR5 ;  /* 0x0000000500007c02 */ /* 0x000fce0008000f00 */
.L_x_143:
[----:B-1----:R1:W2:Y:S02]  /*7e90*/  SYNCS.PHASECHK.TRANS64.TRYWAIT P0, [R0+URZ], R3 ;  /* 0x00000003000075a7 */ /* 0x0022a400080011ff */
[----:B--2---:R-:W-:Y:S05]  /*7ea0*/  @!P0 NANOSLEEP.SYNCS 0x989680 ;  /* 0x009896800000895d */ /* 0x004fea0003900000 */
[----:B------:R-:W2:Y:S02]  /*7eb0*/  @!P0 SYNCS.PHASECHK.TRANS64 P0, [R0+URZ], R3 ;  /* 0x00000003000085a7 */ /* 0x000ea400080010ff */
[----:B--2---:R-:W-:Y:S05]  /*7ec0*/  @!P0 BRA `(.L_x_143) ;  /* 0xfffffffc00f08947 */ /* 0x004fea000383ffff */
[----:B------:R-:W-:Y:S05]  /*7ed0*/  BRA `(.L_x_144) ;  /* 0xffffffac004c7947 */ /* 0x000fea000383ffff */
.L_x_49:
[----:B------:R-:W-:-:S07]  /*7ee0*/  MOV R0, UR5 ;  /* 0x0000000500007c02 */ /* 0x000fce0008000f00 */
.L_x_145:
[----:B-1----:R1:W2:Y:S02]  /*7ef0*/  SYNCS.PHASECHK.TRANS64.TRYWAIT P0, [R0+URZ], R3 ;  /* 0x00000003000075a7 */ /* 0x0022a400080011ff */
[----:B--2---:R-:W-:Y:S05]  /*7f00*/  @!P0 NANOSLEEP.SYNCS 0x989680 ;  /* 0x009896800000895d */ /* 0x004fea0003900000 */
[----:B------:R-:W2:Y:S02]  /*7f10*/  @!P0 SYNCS.PHASECHK.TRANS64 P0, [R0+URZ], R3 ;  /* 0x00000003000085a7 */ /* 0x000ea400080010ff */
[----:B--2---:R-:W-:Y:S05]  /*7f20*/  @!P0 BRA `(.L_x_145) ;  /* 0xfffffffc00f08947 */ /* 0x004fea000383ffff */
[----:B------:R-:W-:Y:S05]  /*7f30*/  BRA `(.L_x_146) ;  /* 0xffffffac00587947 */ /* 0x000fea000383ffff */
.L_x_50:
[----:B------:R-:W-:-:S07]  /*7f40*/  MOV R0, UR5 ;  /* 0x0000000500007c02 */ /* 0x000fce0008000f00 */
.L_x_147:
[----:B-1----:R1:W2:Y:S02]  /*7f50*/  SYNCS.PHASECHK.TRANS64.TRYWAIT P0, [R0+URZ], R3 ;  /* 0x00000003000075a7 */ /* 0x0022a400080011ff */
[----:B--2---:R-:W-:Y:S05]  /*7f60*/  @!P0 NANOSLEEP.SYNCS 0x989680 ;  /* 0x009896800000895d */ /* 0x004fea0003900000 */
[----:B------:R-:W2:Y:S02]  /*7f70*/  @!P0 SYNCS.PHASECHK.TRANS64 P0, [R0+URZ], R3 ;  /* 0x00000003000085a7 */ /* 0x000ea400080010ff */
[----:B--2---:R-:W-:Y:S05]  /*7f80*/  @!P0 BRA `(.L_x_147) ;  /* 0xfffffffc00f08947 */ /* 0x004fea000383ffff */
[----:B------:R-:W-:Y:S05]  /*7f90*/  BRA `(.L_x_148) ;  /* 0xffffffac00647947 */ /* 0x000fea000383ffff */
.L_x_51:
[----:B------:R-:W-:-:S07]  /*7fa0*/  MOV R0, UR5 ;  /* 0x0000000500007c02 */ /* 0x000fce0008000f00 */
.L_x_149:
[----:B-1----:R1:W2:Y:S02]  /*7fb0*/  SYNCS.PHASECHK.TRANS64.TRYWAIT P0, [R0+URZ], R3 ;  /* 0x00000003000075a7 */ /* 0x0022a400080011ff */
[----:B--2---:R-:W-:Y:S05]  /*7fc0*/  @!P0 NANOSLEEP.SYNCS 0x989680 ;  /* 0x009896800000895d */ /* 0x004fea0003900000 */
[----:B------:R-:W2:Y:S02]  /*7fd0*/  @!P0 SYNCS.PHASECHK.TRANS64 P0, [R0+URZ], R3 ;  /* 0x00000003000085a7 */ /* 0x000ea400080010ff */
[----:B--2---:R-:W-:Y:S05]  /*7fe0*/  @!P0 BRA `(.L_x_149) ;  /* 0xfffffffc00f08947 */ /* 0x004fea000383ffff */
[----:B------:R-:W-:Y:S05]  /*7ff0*/  BRA `(.L_x_150) ;  /* 0xffffffac00707947 */ /* 0x000fea000383ffff */
.L_x_52:
[----:B------:R-:W-:-:S07]  /*8000*/  MOV R0, UR5 ;  /* 0x0000000500007c02 */ /* 0x000fce0008000f00 */
.L_x_151:
[----:B-1----:R1:W2:Y:S02]  /*8010*/  SYNCS.PHASECHK.TRANS64.TRYWAIT P0, [R0+URZ], R3 ;  /* 0x00000003000075a7 */ /* 0x0022a400080011ff */
[----:B--2---:R-:W-:Y:S05]  /*8020*/  @!P0 NANOSLEEP.SYNCS 0x989680 ;  /* 0x009896800000895d */ /* 0x004fea0003900000 */
[----:B------:R-:W2:Y:S02]  /*8030*/  @!P0 SYNCS.PHASECHK.TRANS64 P0, [R0+URZ], R3 ;  /* 0x00000003000085a7 */ /* 0x000ea400080010ff */
[----:B--2---:R-:W-:Y:S05]  /*8040*/  @!P0 BRA `(.L_x_151) ;  /* 0xfffffffc00f08947 */ /* 0x004fea000383ffff */
[----:B------:R-:W-:Y:S05]  /*8050*/  BRA `(.L_x_152) ;  /* 0xffffffac007c7947 */ /* 0x000fea000383ffff */
.L_x_53:
[----:B------:R-:W-:-:S07]  /*8060*/  MOV R0, UR5 ;  /* 0x0000000500007c02 */ /* 0x000fce0008000f00 */
.L_x_153:
[----:B-1----:R1:W2:Y:S02]  /*8070*/  SYNCS.PHASECHK.TRANS64.TRYWAIT P0, [R0+URZ], R3 ;  /* 0x00000003000075a7 */ /* 0x0022a400080011ff */
[----:B--2---:R-:W-:Y:S05]  /*8080*/  @!P0 NANOSLEEP.SYNCS 0x989680 ;  /* 0x009896800000895d */ /* 0x004fea0003900000 */
[----:B------:R-:W2:Y:S02]  /*8090*/  @!P0 SYNCS.PHASECHK.TRANS64 P0, [R0+URZ], R3 ;  /* 0x00000003000085a7 */ /* 0x000ea400080010ff */
[----:B--2---:R-:W-:Y:S05]  /*80a0*/  @!P0 BRA `(.L_x_153) ;  /* 0xfffffffc00f08947 */ /* 0x004fea000383ffff */
[----:B------:R-:W-:Y:S05]  /*80b0*/  BRA `(.L_x_154) ;  /* 0xffffffac00887947 */ /* 0x000fea000383ffff */
.L_x_54:
[----:B------:R-:W-:-:S07]  /*80c0*/  MOV R0, UR5 ;  /* 0x0000000500007c02 */ /* 0x000fce0008000f00 */
.L_x_155:
[----:B-1----:R1:W2:Y:S02]  /*80d0*/  SYNCS.PHASECHK.TRANS64.TRYWAIT P0, [R0+URZ], R3 ;  /* 0x00000003000075a7 */ /* 0x0022a400080011ff */
[----:B--2---:R-:W-:Y:S05]  /*80e0*/  @!P0 NANOSLEEP.SYNCS 0x989680 ;  /* 0x009896800000895d */ /* 0x004fea0003900000 */
[----:B------:R-:W2:Y:S02]  /*80f0*/  @!P0 SYNCS.PHASECHK.TRANS64 P0, [R0+URZ], R3 ;  /* 0x00000003000085a7 */ /* 0x000ea400080010ff */
[----:B--2---:R-:W-:Y:S05]  /*8100*/  @!P0 BRA `(.L_x_155) ;  /* 0xfffffffc00f08947 */ /* 0x004fea000383ffff */
[----:B------:R-:W-:Y:S05]  /*8110*/  BRA `(.L_x_156) ;  /* 0xffffffac00947947 */ /* 0x000fea000383ffff */
.L_x_57:
[----:B--2---:R2:W3:Y:S02]  /*8120*/  SYNCS.PHASECHK.TRANS64.TRYWAIT P0, [R2+URZ+0x160], R4 ;  /* 0x00016004020075a7 */ /* 0x0044e400080011ff */
[----:B---3--:R-:W-:Y:S05]  /*8130*/  @!P0 NANOSLEEP.SYNCS 0x989680 ;  /* 0x009896800000895d */ /* 0x008fea0003900000 */
[----:B------:R-:W3:Y:S02]  /*8140*/  @!P0 SYNCS.PHASECHK.TRANS64 P0, [R2+URZ+0x160], R4 ;  /* 0x00016004020085a7 */ /* 0x000ee400080010ff */
[----:B---3--:R-:W-:Y:S05]  /*8150*/  @!P0 BRA `(.L_x_57) ;  /* 0xfffffffc00f08947 */ /* 0x008fea000383ffff */
[----:B------:R-:W-:Y:S05]  /*8160*/  BRA `(.L_x_157) ;  /* 0xffffffac00f07947 */ /* 0x000fea000383ffff */
.L_x_58:
[----:B------:R-:W-:-:S07]  /*8170*/  MOV R2, UR4 ;  /* 0x0000000400027c02 */ /* 0x000fce0008000f00 */
.L_x_158:
[----:B--2---:R2:W3:Y:S02]  /*8180*/  SYNCS.PHASECHK.TRANS64.TRYWAIT P0, [R2+URZ+0x110], R5 ;  /* 0x00011005020075a7 */ /* 0x0044e400080011ff */
[----:B---3--:R-:W-:Y:S05]  /*8190*/  @!P0 NANOSLEEP.SYNCS 0x989680 ;  /* 0x009896800000895d */ /* 0x008fea0003900000 */
[----:B------:R-:W3:Y:S02]  /*81a0*/  @!P0 SYNCS.PHASECHK.TRANS64 P0, [R2+URZ+0x110], R5 ;  /* 0x00011005020085a7 */ /* 0x000ee400080010ff */
[----:B---3--:R-:W-:Y:S05]  /*81b0*/  @!P0 BRA `(.L_x_158) ;  /* 0xfffffffc00f08947 */ /* 0x008fea000383ffff */
[----:B------:R-:W-:Y:S05]  /*81c0*/  BRA `(.L_x_159) ;  /* 0xffffffb000007947 */ /* 0x000fea000383ffff */
.L_x_59:
[----:B--2---:R2:W3:Y:S02]  /*81d0*/  SYNCS.PHASECHK.TRANS64.TRYWAIT P1, [R2+URZ+0x100], R4 ;  /* 0x00010004020075a7 */ /* 0x0044e400080211ff */
[----:B---3--:R-:W-:Y:S05]  /*81e0*/  @!P1 NANOSLEEP.SYNCS 0x989680 ;  /* 0x009896800000995d */ /* 0x008fea0003900000 */
[----:B------:R-:W3:Y:S02]  /*81f0*/  @!P1 SYNCS.PHASECHK.TRANS64 P1, [R2+URZ+0x100], R4 ;  /* 0x00010004020095a7 */ /* 0x000ee400080210ff */
[----:B---3--:R-:W-:Y:S05]  /*8200*/  @!P1 BRA `(.L_x_59) ;  /* 0xfffffffc00f09947 */ /* 0x008fea000383ffff */
[----:B------:R-:W-:Y:S05]  /*8210*/  BRA `(.L_x_160) ;  /* 0xffffffb000307947 */ /* 0x000fea000383ffff */
.L_x_62:
[----:B------:R-:W-:-:S07]  /*8220*/  MOV R0, UR4 ;  /* 0x0000000400007c02 */ /* 0x000fce0008000f00 */
.L_x_161:
[----:B--2---:R2:W3:Y:S02]  /*8230*/  SYNCS.PHASECHK.TRANS64.TRYWAIT P0, [R0+URZ+0x110], R2 ;  /* 0x00011002000075a7 */ /* 0x0044e400080011ff */
[----:B---3--:R-:W-:Y:S05]  /*8240*/  @!P0 NANOSLEEP.SYNCS 0x989680 ;  /* 0x009896800000895d */ /* 0x008fea0003900000 */
[----:B------:R-:W3:Y:S02]  /*8250*/  @!P0 SYNCS.PHASECHK.TRANS64 P0, [R0+URZ+0x110], R2 ;  /* 0x00011002000085a7 */ /* 0x000ee400080010ff */
[----:B---3--:R-:W-:Y:S05]  /*8260*/  @!P0 BRA `(.L_x_161) ;  /* 0xfffffffc00f08947 */ /* 0x008fea000383ffff */
[----:B------:R-:W-:Y:S05]  /*8270*/  BRA `(.L_x_61) ;  /* 0xffffffb000847947 */ /* 0x000fea000383ffff */
.L_x_69:
[----:B-1----:R1:W2:Y:S02]  /*8280*/  SYNCS.PHASECHK.TRANS64.TRYWAIT P1, [R0+URZ+0x100], R2 ;  /* 0x00010002000075a7 */ /* 0x0022a400080211ff */
[----:B--2---:R-:W-:Y:S05]  /*8290*/  @!P1 NANOSLEEP.SYNCS 0x989680 ;  /* 0x009896800000995d */ /* 0x004fea0003900000 */
[----:B------:R-:W2:Y:S02]  /*82a0*/  @!P1 SYNCS.PHASECHK.TRANS64 P1, [R0+URZ+0x100], R2 ;  /* 0x00010002000095a7 */ /* 0x000ea400080210ff */
[----:B--2---:R-:W-:Y:S05]  /*82b0*/  @!P1 BRA `(.L_x_69) ;  /* 0xfffffffc00f09947 */ /* 0x004fea000383ffff */
[----:B------:R-:W-:Y:S05]  /*82c0*/  BRA `(.L_x_162) ;  /* 0xffffffb400f87947 */ /* 0x000fea000383ffff */
.L_x_70:
[----:B------:R-:W-:-:S07]  /*82d0*/  MOV R2, UR31 ;  /* 0x0000001f00027c02 */ /* 0x000fce0008000f00 */
.L_x_163:
[----:B-1----:R1:W2:Y:S02]  /*82e0*/  SYNCS.PHASECHK.TRANS64.TRYWAIT P0, [R2+URZ+0x140], R0 ;  /* 0x00014000020075a7 */ /* 0x0022a400080011ff */
[----:B--2---:R-:W-:Y:S05]  /*82f0*/  @!P0 NANOSLEEP.SYNCS 0x989680 ;  /* 0x009896800000895d */ /* 0x004fea0003900000 */
[----:B------:R-:W2:Y:S02]  /*8300*/  @!P0 SYNCS.PHASECHK.TRANS64 P0, [R2+URZ+0x140], R0 ;  /* 0x00014000020085a7 */ /* 0x000ea400080010ff */
[----:B--2---:R-:W-:Y:S05]  /*8310*/  @!P0 BRA `(.L_x_163) ;  /* 0xfffffffc00f08947 */ /* 0x004fea000383ffff */
[----:B------:R-:W-:Y:S05]  /*8320*/  BRA `(.L_x_164) ;  /* 0xffffffb800487947 */ /* 0x000fea000383ffff */
.L_x_73:
[----:B------:R-:W-:Y:S07]  /*8330*/  MOV R0, UR5 ;  /* 0x0000000500007c02 */ /* 0x000fee0008000f00 */
.L_x_165:
[----:B-1----:R1:W2:Y:S02]  /*8340*/  SYNCS.PHASECHK.TRANS64.TRYWAIT P0, [R0+URZ], R2 ;  /* 0x00000002000075a7 */ /* 0x0022a400080011ff */
[----:B--2---:R-:W-:Y:S05]  /*8350*/  @!P0 NANOSLEEP.SYNCS 0x989680 ;  /* 0x009896800000895d */ /* 0x004fea0003900000 */
[----:B------:R-:W2:Y:S02]  /*8360*/  @!P0 SYNCS.PHASECHK.TRANS64 P0, [R0+URZ], R2 ;  /* 0x00000002000085a7 */ /* 0x000ea400080010ff */
[----:B--2---:R-:W-:Y:S05]  /*8370*/  @!P0 BRA `(.L_x_165) ;  /* 0xfffffffc00f08947 */ /* 0x004fea000383ffff */
[----:B------:R-:W-:Y:S05]  /*8380*/  BRA `(.L_x_72) ;  /* 0xffffffb800647947 */ /* 0x000fea000383ffff */
.L_x_76:
[----:B------:R-:W-:-:S07]  /*8390*/  MOV R0, UR4 ;  /* 0x0000000400007c02 */ /* 0x000fce0008000f00 */
.L_x_166:
[----:B--2---:R2:W4:Y:S02]  /*83a0*/  SYNCS.PHASECHK.TRANS64.TRYWAIT P0, [R0+URZ], R2 ;  /* 0x00000002000075a7 */ /* 0x00452400080011ff */
[----:B----4-:R-:W-:Y:S05]  /*83b0*/  @!P0 NANOSLEEP.SYNCS 0x989680 ;  /* 0x009896800000895d */ /* 0x010fea0003900000 */
[----:B------:R-:W4:Y:S02]  /*83c0*/  @!P0 SYNCS.PHASECHK.TRANS64 P0, [R0+URZ], R2 ;  /* 0x00000002000085a7 */ /* 0x000f2400080010ff */
[----:B----4-:R-:W-:Y:S05]  /*83d0*/  @!P0 BRA `(.L_x_166) ;  /* 0xfffffffc00f08947 */ /* 0x010fea000383ffff */
[----:B------:R-:W-:Y:S05]  /*83e0*/  BRA `(.L_x_167) ;  /* 0xffffffbc00407947 */ /* 0x000fea000383ffff */
.L_x_77:
[----:B------:R-:W-:-:S07]  /*83f0*/  MOV R0, UR5 ;  /* 0x0000000500007c02 */ /* 0x000fce0008000f00 */
.L_x_168:
[----:B-1----:R1:W2:Y:S02]  /*8400*/  SYNCS.PHASECHK.TRANS64.TRYWAIT P0, [R0+URZ], R3 ;  /* 0x00000003000075a7 */ /* 0x0022a400080011ff */
[----:B--2---:R-:W-:Y:S05]  /*8410*/  @!P0 NANOSLEEP.SYNCS 0x989680 ;  /* 0x009896800000895d */ /* 0x004fea0003900000 */
[----:B------:R-:W2:Y:S02]  /*8420*/  @!P0 SYNCS.PHASECHK.TRANS64 P0, [R0+URZ], R3 ;  /* 0x00000003000085a7 */ /* 0x000ea400080010ff */
[----:B--2---:R-:W-:Y:S05]  /*8430*/  @!P0 BRA `(.L_x_168) ;  /* 0xfffffffc00f08947 */ /* 0x004fea000383ffff */
[----:B------:R-:W-:Y:S05]  /*8440*/  BRA `(.L_x_169) ;  /* 0xffffffbc004c7947 */ /* 0x000fea000383ffff */
.L_x_78:
[----:B------:R-:W-:-:S07]  /*8450*/  MOV R0, UR5 ;  /* 0x0000000500007c02 */ /* 0x000fce0008000f00 */
.L_x_170:
[----:B-1----:R1:W2:Y:S02]  /*8460*/  SYNCS.PHASECHK.TRANS64.TRYWAIT P0, [R0+URZ], R3 ;  /* 0x00000003000075a7 */ /* 0x0022a400080011ff */
[----:B--2---:R-:W-:Y:S05]  /*8470*/  @!P0 NANOSLEEP.SYNCS 0x989680 ;  /* 0x009896800000895d */ /* 0x004fea0003900000 */
[----:B------:R-:W2:Y:S02]  /*8480*/  @!P0 SYNCS.PHASECHK.TRANS64 P0, [R0+URZ], R3 ;  /* 0x00000003000085a7 */ /* 0x000ea400080010ff */
[----:B--2---:R-:W-:Y:S05]  /*8490*/  @!P0 BRA `(.L_x_170) ;  /* 0xfffffffc00f08947 */ /* 0x004fea000383ffff */
[----:B------:R-:W-:Y:S05]  /*84a0*/  BRA `(.L_x_171) ;  /* 0xffffffbc00587947 */ /* 0x000fea000383ffff */
.L_x_79:
[----:B-1----:R-:W-:-:S07]  /*84b0*/  MOV R0, UR4 ;  /* 0x0000000400007c02 */ /* 0x002fce0008000f00 */
.L_x_172:
[----:B-1----:R1:W2:Y:S02]  /*84c0*/  SYNCS.PHASECHK.TRANS64.TRYWAIT P0, [R0+URZ], R2 ;  /* 0x00000002000075a7 */ /* 0x0022a400080011ff */
[----:B--2---:R-:W-:Y:S05]  /*84d0*/  @!P0 NANOSLEEP.SYNCS 0x989680 ;  /* 0x009896800000895d */ /* 0x004fea0003900000 */
[----:B------:R-:W2:Y:S02]  /*84e0*/  @!P0 SYNCS.PHASECHK.TRANS64 P0, [R0+URZ], R2 ;  /* 0x00000002000085a7 */ /* 0x000ea400080010ff */
[----:B--2---:R-:W-:Y:S05]  /*84f0*/  @!P0 BRA `(.L_x_172) ;  /* 0xfffffffc00f08947 */ /* 0x004fea000383ffff */
[----:B------:R-:W-:Y:S05]  /*8500*/  BRA `(.L_x_173) ;  /* 0xffffffbc00647947 */ /* 0x000fea000383ffff */
.L_x_84:
[----:B--2---:R2:W3:Y:S02]  /*8510*/  SYNCS.PHASECHK.TRANS64.TRYWAIT P0, [R8+URZ+0x100], R0 ;  /* 0x00010000080075a7 */ /* 0x0044e400080011ff */
[----:B---3--:R-:W-:Y:S05]  /*8520*/  @!P0 NANOSLEEP.SYNCS 0x989680 ;  /* 0x009896800000895d */ /* 0x008fea0003900000 */
[----:B------:R-:W3:Y:S02]  /*8530*/  @!P0 SYNCS.PHASECHK.TRANS64 P0, [R8+URZ+0x100], R0 ;  /* 0x00010000080085a7 */ /* 0x000ee400080010ff */
[----:B---3--:R-:W-:Y:S05]  /*8540*/  @!P0 BRA `(.L_x_84) ;  /* 0xfffffffc00f08947 */ /* 0x008fea000383ffff */
[----:B------:R-:W-:Y:S05]  /*8550*/  BRA `(.L_x_174) ;  /* 0xffffffc000887947 */ /* 0x000fea000383ffff */
.L_x_87:
[----:B--2---:R-:W-:Y:S07]  /*8560*/  MOV R0, UR24 ;  /* 0x0000001800007c02 */ /* 0x004fee0008000f00 */
.L_x_175:
[----:B--2---:R2:W3:Y:S02]  /*8570*/  SYNCS.PHASECHK.TRANS64.TRYWAIT P1, [R0+URZ+0xf8], R2 ;  /* 0x0000f802000075a7 */ /* 0x0044e400080211ff */
[----:B---3--:R-:W-:Y:S05]  /*8580*/  @!P1 NANOSLEEP.SYNCS 0x989680 ;  /* 0x009896800000995d */ /* 0x008fea0003900000 */
[----:B------:R-:W3:Y:S02]  /*8590*/  @!P1 SYNCS.PHASECHK.TRANS64 P1, [R0+URZ+0xf8], R2 ;  /* 0x0000f802000095a7 */ /* 0x000ee400080210ff */
[----:B---3--:R-:W-:Y:S05]  /*85a0*/  @!P1 BRA `(.L_x_175) ;  /* 0xfffffffc00f09947 */ /* 0x008fea000383ffff */
[----:B------:R-:W-:Y:S05]  /*85b0*/  BRA `(.L_x_86) ;  /* 0xffffffc800007947 */ /* 0x000fea000383ffff */
.L_x_90:
[----:B------:R-:W-:Y:S07]  /*85c0*/  MOV R0, UR4 ;  /* 0x0000000400007c02 */ /* 0x000fee0008000f00 */
.L_x_176:
[----:B--2---:R2:W3:Y:S02]  /*85d0*/  SYNCS.PHASECHK.TRANS64.TRYWAIT P0, [R0+URZ+0xd8], R2 ;  /* 0x0000d802000075a7 */ /* 0x0044e400080011ff */
[----:B---3--:R-:W-:Y:S05]  /*85e0*/  @!P0 NANOSLEEP.SYNCS 0x989680 ;  /* 0x009896800000895d */ /* 0x008fea0003900000 */
[----:B------:R-:W3:Y:S02]  /*85f0*/  @!P0 SYNCS.PHASECHK.TRANS64 P0, [R0+URZ+0xd8], R2 ;  /* 0x0000d802000085a7 */ /* 0x000ee400080010ff */
[----:B---3--:R-:W-:Y:S05]  /*8600*/  @!P0 BRA `(.L_x_176) ;  /* 0xfffffffc00f08947 */ /* 0x008fea000383ffff */
[----:B------:R-:W-:Y:S05]  /*8610*/  BRA `(.L_x_177) ;  /* 0xffffffc8005c7947 */ /* 0x000fea000383ffff */
.L_x_91:
[----:B------:R-:W-:Y:S07]  /*8620*/  MOV R2, UR5 ;  /* 0x0000000500027c02 */ /* 0x000fee0008000f00 */
.L_x_178:
[----:B--2---:R2:W3:Y:S02]  /*8630*/  SYNCS.PHASECHK.TRANS64.TRYWAIT P0, [R2+URZ+0xd8], R0 ;  /* 0x0000d800020075a7 */ /* 0x0044e400080011ff */
[----:B---3--:R-:W-:Y:S05]  /*8640*/  @!P0 NANOSLEEP.SYNCS 0x989680 ;  /* 0x009896800000895d */ /* 0x008fea0003900000 */
[----:B------:R-:W3:Y:S02]  /*8650*/  @!P0 SYNCS.PHASECHK.TRANS64 P0, [R2+URZ+0xd8], R0 ;  /* 0x0000d800020085a7 */ /* 0x000ee400080010ff */
[----:B---3--:R-:W-:Y:S05]  /*8660*/  @!P0 BRA `(.L_x_178) ;  /* 0xfffffffc00f08947 */ /* 0x008fea000383ffff */
[----:B------:R-:W-:Y:S05]  /*8670*/  BRA `(.L_x_179) ;  /* 0xffffffc800c47947 */ /* 0x000fea000383ffff */
.L_x_93:
[----:B------:R-:W-:-:S07]  /*8680*/  MOV R0, UR4 ;  /* 0x0000000400007c02 */ /* 0x000fce0008000f00 */
.L_x_180:
[----:B---3--:R3:W4:Y:S02]  /*8690*/  SYNCS.PHASECHK.TRANS64.TRYWAIT P0, [R0+URZ], R2 ;  /* 0x00000002000075a7 */ /* 0x00872400080011ff */
[----:B----4-:R-:W-:Y:S05]  /*86a0*/  @!P0 NANOSLEEP.SYNCS 0x989680 ;  /* 0x009896800000895d */ /* 0x010fea0003900000 */
[----:B------:R-:W4:Y:S02]  /*86b0*/  @!P0 SYNCS.PHASECHK.TRANS64 P0, [R0+URZ], R2 ;  /* 0x00000002000085a7 */ /* 0x000f2400080010ff */
[----:B----4-:R-:W-:Y:S05]  /*86c0*/  @!P0 BRA `(.L_x_180) ;  /* 0xfffffffc00f08947 */ /* 0x010fea000383ffff */
[----:B------:R-:W-:Y:S05]  /*86d0*/  BRA `(.L_x_181) ;  /* 0xffffffcc00587947 */ /* 0x000fea000383ffff */
.L_x_94:
[----:B------:R-:W-:-:S07]  /*86e0*/  MOV R0, UR5 ;  /* 0x0000000500007c02 */ /* 0x000fce0008000f00 */
.L_x_182:
[----:B--2---:R2:W3:Y:S02]  /*86f0*/  SYNCS.PHASECHK.TRANS64.TRYWAIT P0, [R0+URZ], R2 ;  /* 0x00000002000075a7 */ /* 0x0044e400080011ff */
[----:B---3--:R-:W-:Y:S05]  /*8700*/  @!P0 NANOSLEEP.SYNCS 0x989680 ;  /* 0x009896800000895d */ /* 0x008fea0003900000 */
[----:B------:R-:W3:Y:S02]  /*8710*/  @!P0 SYNCS.PHASECHK.TRANS64 P0, [R0+URZ], R2 ;  /* 0x00000002000085a7 */ /* 0x000ee400080010ff */
[----:B---3--:R-:W-:Y:S05]  /*8720*/  @!P0 BRA `(.L_x_182) ;  /* 0xfffffffc00f08947 */ /* 0x008fea000383ffff */
[----:B------:R-:W-:Y:S05]  /*8730*/  BRA `(.L_x_183) ;  /* 0xffffffcc00647947 */ /* 0x000fea000383ffff */
.L_x_96:
[----:B-1----:R1:W2:Y:S02]  /*8740*/  SYNCS.PHASECHK.TRANS64.TRYWAIT P0, [R0+URZ+0x100], R2 ;  /* 0x00010002000075a7 */ /* 0x0022a400080011ff */
[----:B--2---:R-:W-:Y:S05]  /*8750*/  @!P0 NANOSLEEP.SYNCS 0x989680 ;  /* 0x009896800000895d */ /* 0x004fea0003900000 */
[----:B------:R-:W2:Y:S02]  /*8760*/  @!P0 SYNCS.PHASECHK.TRANS64 P0, [R0+URZ+0x100], R2 ;  /* 0x00010002000085a7 */ /* 0x000ea400080010ff */
[----:B--2---:R-:W-:Y:S05]  /*8770*/  @!P0 BRA `(.L_x_96) ;  /* 0xfffffffc00f08947 */ /* 0x004fea000383ffff */
[----:B------:R-:W-:Y:S05]  /*8780*/  BRA `(.L_x_184) ;  /* 0xffffffd000547947 */ /* 0x000fea000383ffff */
.L_x_106:
[----:B-1----:R1:W3:Y:S02]  /*8790*/  SYNCS.PHASECHK.TRANS64.TRYWAIT P1, [R2+URZ+0xc0], R0 ;  /* 0x0000c000020075a7 */ /* 0x0022e400080211ff */
[----:B---3--:R-:W-:Y:S05]  /*87a0*/  @!P1 NANOSLEEP.SYNCS 0x989680 ;  /* 0x009896800000995d */ /* 0x008fea0003900000 */
[----:B------:R-:W3:Y:S02]  /*87b0*/  @!P1 SYNCS.PHASECHK.TRANS64 P1, [R2+URZ+0xc0], R0 ;  /* 0x0000c000020095a7 */ /* 0x000ee400080210ff */
[----:B---3--:R-:W-:Y:S05]  /*87c0*/  @!P1 BRA `(.L_x_106) ;  /* 0xfffffffc00f09947 */ /* 0x008fea000383ffff */
[----:B------:R-:W-:Y:S05]  /*87d0*/  BRA `(.L_x_105) ;  /* 0xffffffdc00d47947 */ /* 0x000fea000383ffff */
.L_x_108:
[----:B--2---:R2:W3:Y:S02]  /*87e0*/  SYNCS.PHASECHK.TRANS64.TRYWAIT P0, [R72+URZ+0x120], R3 ;  /* 0x00012003480075a7 */ /* 0x0044e400080011ff */
[----:B---3--:R-:W-:Y:S05]  /*87f0*/  @!P0 NANOSLEEP.SYNCS 0x989680 ;  /* 0x009896800000895d */ /* 0x008fea0003900000 */
[----:B------:R-:W3:Y:S02]  /*8800*/  @!P0 SYNCS.PHASECHK.TRANS64 P0, [R72+URZ+0x120], R3 ;  /* 0x00012003480085a7 */ /* 0x000ee400080010ff */
[----:B---3--:R-:W-:Y:S05]  /*8810*/  @!P0 BRA `(.L_x_108) ;  /* 0xfffffffc00f08947 */ /* 0x008fea000383ffff */
[----:B------:R-:W-:Y:S05]  /*8820*/  BRA `(.L_x_107) ;  /* 0xffffffe0004c7947 */ /* 0x000fea000383ffff */
.L_x_119:
[----:B-1----:R1:W2:Y:S02]  /*8830*/  SYNCS.PHASECHK.TRANS64.TRYWAIT P0, [R2+URZ+0xc0], R73 ;  /* 0x0000c049020075a7 */ /* 0x0022a400080011ff */
[----:B--2---:R-:W-:Y:S05]  /*8840*/  @!P0 NANOSLEEP.SYNCS 0x989680 ;  /* 0x009896800000895d */ /* 0x004fea0003900000 */
[----:B------:R-:W2:Y:S02]  /*8850*/  @!P0 SYNCS.PHASECHK.TRANS64 P0, [R2+URZ+0xc0], R73 ;  /* 0x0000c049020085a7 */ /* 0x000ea400080010ff */
[----:B--2---:R-:W-:Y:S05]  /*8860*/  @!P0 BRA `(.L_x_119) ;  /* 0xfffffffc00f08947 */ /* 0x004fea000383ffff */
[----:B------:R-:W-:Y:S05]  /*8870*/  BRA `(.L_x_118) ;  /* 0xffffffe800187947 */ /* 0x000fea000383ffff */
        .weak           $__internal_0_$__cuda_sm10x_tcgen05_guardrail_trap_col_being_dealloced_not_returned_by_alloc
        .type           $__internal_0_$__cuda_sm10x_tcgen05_guardrail_trap_col_being_dealloced_not_returned_by_alloc,@function
        .size           $__internal_0_$__cuda_sm10x_tcgen05_guardrail_trap_col_being_dealloced_not_returned_by_alloc,($__internal_1_$__cuda_sm10x_tcgen05_guardrail_trap_phase_invalid_during_alloc - $__internal_0_$__cuda_sm10x_tcgen05_guardrail_trap_col_being_dealloced_not_returned_by_alloc)
$__internal_0_$__cuda_sm10x_tcgen05_guardrail_trap_col_being_dealloced_not_returned_by_alloc:
[----:B------:R-:W-:Y:S05]  /*8880*/  BPT.TRAP 0x1 ;  /* 0x000000040000795c */ /* 0x000fea0000300000 */
[----:B------:R-:W-:-:S04]  /*8890*/  HFMA2 R3, -RZ, RZ, 0, 0 ;  /* 0x00000000ff037431 */ /* 0x000fc800000001ff */
[----:B------:R-:W-:Y:S05]  /*88a0*/  RET.REL.NODEC R2 `(_ZN7cutlass13device_kernelINS_4gemm6kernel13GemmUniversalIN4cute5tupleIJiiiiEEENS1_10collective13CollectiveMmaINS1_35MainloopSm100TmaUmmaWarpSpecializedILi12ELi2ELi4ENS5_IJNS4_1CILi8EEENSA_ILi1EEESC_EEEEENS5_IJNSA_ILi64EEESF_NSA_ILi32EEEEEEfNS5_IJlSC_lEEEfSI_NS4_8TiledMMAINS4_8MMA_AtomIJNS4_17SM100_MMA_TF32_SSINS_10tfloat32_tESM_fLi64ELi64ELNS4_4UMMA5MajorE0ELSO_0ELNSN_7ScaleInE0ELSP_0EEEEEENS4_6LayoutINS5_IJSC_SC_SC_EEENS5_IJNSA_ILi0EEESU_SU_EEEEENS5_IJNS4_10UnderscoreESX_SX_EEEEENS4_13SM90_TMA_LOADENS4_14ComposedLayoutINS4_7SwizzleILi3ELi4ELi3EEENS4_18smem_ptr_flag_bitsILi32EEENSS_INS5_IJSB_SG_EEENS5_IJSG_SC_EEEEEEEvNS4_8identityENS4_23SM90_TMA_LOAD_MULTICASTES19_vS1A_EENS_8epilogue10collective18CollectiveEpilogueINS1D_23Sm100TmaWarpSpecializedILi3ELi2ELi16ELb1ELb0EEEJSH_NS5_IJNSS_ISF_SC_EENSS_ISG_SC_EEEEEfSI_fSI_NS1D_6fusion15FusionCallbacksIS1H_NS1L_17LinearCombinationIffffLNS_15FloatRoundStyleE2EEESH_S1K_JEEENS4_5SM1004TMEM4LOAD26SM100_TMEM_LOAD_16dp128b8xES10_S19_NS4_17SM75_U32x4_LDSM_NENS4_14SM90_TMA_STOREES19_NS4_17SM90_U32x4_STSM_NENS4_39AutoVectorizingCopyWithAssumedAlignmentILi128EEEEEEvvEEEEvNT_6ParamsE) ;  /* 0xffffff7402d47950 */ /* 0x000fea0003c3ffff */
        .weak           $__internal_1_$__cuda_sm10x_tcgen05_guardrail_trap_phase_invalid_during_alloc
        .type           $__internal_1_$__cuda_sm10x_tcgen05_guardrail_trap_phase_invalid_during_alloc,@function
        .size           $__internal_1_$__cuda_sm10x_tcgen05_guardrail_trap_phase_invalid_during_alloc,($__internal_2_$__cuda_sm10x_tcgen05_guardrail_trap_unallocated_columns_being_dealloced - $__internal_1_$__cuda_sm10x_tcgen05_guardrail_trap_phase_invalid_during_alloc)
$__internal_1_$__cuda_sm10x_tcgen05_guardrail_trap_phase_invalid_during_alloc:
[----:B------:R-:W-:Y:S05]  /*88b0*/  BPT.TRAP 0x1 ;  /* 0x000000040000795c */ /* 0x000fea0000300000 */
[----:B------:R-:W-:-:S04]  /*88c0*/  MOV R5, 0x0 ;  /* 0x0000000000057802 */ /* 0x000fc80000000f00 */
[----:B------:R-:W-:Y:S05]  /*88d0*/  RET.REL.NODEC R4 `(_ZN7cutlass13device_kernelINS_4gemm6kernel13GemmUniversalIN4cute5tupleIJiiiiEEENS1_10collective13CollectiveMmaINS1_35MainloopSm100TmaUmmaWarpSpecializedILi12ELi2ELi4ENS5_IJNS4_1CILi8EEENSA_ILi1EEESC_EEEEENS5_IJNSA_ILi64EEESF_NSA_ILi32EEEEEEfNS5_IJlSC_lEEEfSI_NS4_8TiledMMAINS4_8MMA_AtomIJNS4_17SM100_MMA_TF32_SSINS_10tfloat32_tESM_fLi64ELi64ELNS4_4UMMA5MajorE0ELSO_0ELNSN_7ScaleInE0ELSP_0EEEEEENS4_6LayoutINS5_IJSC_SC_SC_EEENS5_IJNSA_ILi0EEESU_SU_EEEEENS5_IJNS4_10UnderscoreESX_SX_EEEEENS4_13SM90_TMA_LOADENS4_14ComposedLayoutINS4_7SwizzleILi3ELi4ELi3EEENS4_18smem_ptr_flag_bitsILi32EEENSS_INS5_IJSB_SG_EEENS5_IJSG_SC_EEEEEEEvNS4_8identityENS4_23SM90_TMA_LOAD_MULTICASTES19_vS1A_EENS_8epilogue10collective18CollectiveEpilogueINS1D_23Sm100TmaWarpSpecializedILi3ELi2ELi16ELb1ELb0EEEJSH_NS5_IJNSS_ISF_SC_EENSS_ISG_SC_EEEEEfSI_fSI_NS1D_6fusion15FusionCallbacksIS1H_NS1L_17LinearCombinationIffffLNS_15FloatRoundStyleE2EEESH_S1K_JEEENS4_5SM1004TMEM4LOAD26SM100_TMEM_LOAD_16dp128b8xES10_S19_NS4_17SM75_U32x4_LDSM_NENS4_14SM90_TMA_STOREES19_NS4_17SM90_U32x4_STSM_NENS4_39AutoVectorizingCopyWithAssumedAlignmentILi128EEEEEEvvEEEEvNT_6ParamsE) ;  /* 0xffffff7404c87950 */ /* 0x000fea0003c3ffff */
        .weak           $__internal_2_$__cuda_sm10x_tcgen05_guardrail_trap_unallocated_columns_being_dealloced
        .type           $__internal_2_$__cuda_sm10x_tcgen05_guardrail_trap_unallocated_columns_being_dealloced,@function
        .size           $__internal_2_$__cuda_sm10x_tcgen05_guardrail_trap_unallocated_columns_being_dealloced,(.L_x_186 - $__internal_2_$__cuda_sm10x_tcgen05_guardrail_trap_unallocated_columns_being_dealloced)
$__internal_2_$__cuda_sm10x_tcgen05_guardrail_trap_unallocated_columns_being_dealloced:
[----:B------:R-:W-:Y:S05]  /*88e0*/  BPT.TRAP 0x1 ;  /* 0x000000040000795c */ /* 0x000fea0000300000 */
[----:B------:R-:W-:-:S04]  /*88f0*/  HFMA2 R3, -RZ, RZ, 0, 0 ;  /* 0x00000000ff037431 */ /* 0x000fc800000001ff */
[----:B------:R-:W-:Y:S05]  /*8900*/  RET.REL.NODEC R2 `(_ZN7cutlass13device_kernelINS_4gemm6kernel13GemmUniversalIN4cute5tupleIJiiiiEEENS1_10collective13CollectiveMmaINS1_35MainloopSm100TmaUmmaWarpSpecializedILi12ELi2ELi4ENS5_IJNS4_1CILi8EEENSA_ILi1EEESC_EEEEENS5_IJNSA_ILi64EEESF_NSA_ILi32EEEEEEfNS5_IJlSC_lEEEfSI_NS4_8TiledMMAINS4_8MMA_AtomIJNS4_17SM100_MMA_TF32_SSINS_10tfloat32_tESM_fLi64ELi64ELNS4_4UMMA5MajorE0ELSO_0ELNSN_7ScaleInE0ELSP_0EEEEEENS4_6LayoutINS5_IJSC_SC_SC_EEENS5_IJNSA_ILi0EEESU_SU_EEEEENS5_IJNS4_10UnderscoreESX_SX_EEEEENS4_13SM90_TMA_LOADENS4_14ComposedLayoutINS4_7SwizzleILi3ELi4ELi3EEENS4_18smem_ptr_flag_bitsILi32EEENSS_INS5_IJSB_SG_EEENS5_IJSG_SC_EEEEEEEvNS4_8identityENS4_23SM90_TMA_LOAD_MULTICASTES19_vS1A_EENS_8epilogue10collective18CollectiveEpilogueINS1D_23Sm100TmaWarpSpecializedILi3ELi2ELi16ELb1ELb0EEEJSH_NS5_IJNSS_ISF_SC_EENSS_ISG_SC_EEEEEfSI_fSI_NS1D_6fusion15FusionCallbacksIS1H_NS1L_17LinearCombinationIffffLNS_15FloatRoundStyleE2EEESH_S1K_JEEENS4_5SM1004TMEM4LOAD26SM100_TMEM_LOAD_16dp128b8xES10_S19_NS4_17SM75_U32x4_LDSM_NENS4_14SM90_TMA_STOREES19_NS4_17SM90_U32x4_STSM_NENS4_39AutoVectorizingCopyWithAssumedAlignmentILi128EEEEEEvvEEEEvNT_6ParamsE) ;  /* 0xffffff7402bc7950 */ /* 0x000fea0003c3ffff */
.L_x_185:
[----:B------:R-:W-:-:S00]  /*8910*/  BRA `(.L_x_185) ;  /* 0xfffffffc00fc7947 */ /* 0x000fc0000383ffff */
[----:B------:R-:W-:-:S00]  /*8920*/  NOP ;  /* 0x0000000000007918 */ /* 0x000fc00000000000 */
        /* <DEDUP_REMOVED lines=13> */
.L_x_186:


//--------------------- .nv.global.init           --------------------------
	.section	.nv.global.init,"aw",@progbits
.nv.global.init:
	.type		$str$27,@object
	.size		$str$27,($str$28 - $str$27)
$str$27:
        /*0000*/ 	.byte	0x28, 0x61, 0x64, 0x64, 0x72, 0x65, 0x73, 0x73, 0x20, 0x26, 0x20, 0x6d, 0x61, 0x73, 0x6b, 0x29
        /*0010*/ 	.byte	0x20, 0x3d, 0x3d, 0x20, 0x30, 0x00
	.type		$str$28,@object
	.size		$str$28,($str$26 - $str$28)
$str$28:
        /*0016*/ 	.byte	0x2f, 0x74, 0x6d, 0x70, 0x2f, 0x63, 0x75, 0x74, 0x6c, 0x61, 0x73, 0x73, 0x5f, 0x73, 0x77, 0x65
        /*0026*/ 	.byte	0x65, 0x70, 0x5f, 0x73, 0x72, 0x63, 0x2f, 0x69, 0x6e, 0x63, 0x6c, 0x75, 0x64, 0x65, 0x2f, 0x63
        /*0036*/ 	.byte	0x75, 0x74, 0x65, 0x2f, 0x70, 0x6f, 0x69, 0x6e, 0x74, 0x65, 0x72, 0x5f, 0x66, 0x6c, 0x61, 0x67
        /*0046*/ 	.byte	0x67, 0x65, 0x64, 0x2e, 0x68, 0x70, 0x70, 0x00
	.type		$str$26,@object
	.size		$str$26,($str$25 - $str$26)
$str$26:
        /*004e*/ 	.byte	0x2f, 0x74, 0x6d, 0x70, 0x2f, 0x63, 0x75, 0x74, 0x6c, 0x61, 0x73, 0x73, 0x5f, 0x73, 0x77, 0x65
        /*005e*/ 	.byte	0x65, 0x70, 0x5f, 0x73, 0x72, 0x63, 0x2f, 0x69, 0x6e, 0x63, 0x6c, 0x75, 0x64, 0x65, 0x2f, 0x63
        /*006e*/ 	.byte	0x75, 0x74, 0x65, 0x2f, 0x61, 0x74, 0x6f, 0x6d, 0x2f, 0x63, 0x6f, 0x70, 0x79, 0x5f, 0x74, 0x72
        /*007e*/ 	.byte	0x61, 0x69, 0x74, 0x73, 0x5f, 0x73, 0x6d, 0x31, 0x30, 0x30, 0x2e, 0x68, 0x70, 0x70, 0x00
	.type		$str$25,@object
	.size		$str$25,(__unnamed_1 - $str$25)
$str$25:
        /*008d*/ 	.byte	0x28, 0x28, 0x75, 0x69, 0x6e, 0x74, 0x33, 0x32, 0x5f, 0x74, 0x28, 0x74, 0x68, 0x72, 0x65, 0x61
        /*009d*/ 	.byte	0x64, 0x49, 0x64, 0x78, 0x2e, 0x78, 0x29, 0x20, 0x2f, 0x20, 0x33, 0x32, 0x29, 0x20, 0x25, 0x20
        /*00ad*/ 	.byte	0x34, 0x29, 0x20, 0x3d, 0x3d, 0x20, 0x28, 0x28, 0x28, 0x74, 0x6d, 0x65, 0x6d, 0x5f, 0x61, 0x64
        /*00bd*/ 	.byte	0x64, 0x72, 0x20, 0x3e, 0x3e, 0x20, 0x31, 0x36, 0x29, 0x20, 0x2f, 0x20, 0x33, 0x32, 0x29, 0x20
        /*00cd*/ 	.byte	0x25, 0x20, 0x34, 0x29, 0x00
	.type		__unnamed_1,@object
	.size		__unnamed_1,(__unnamed_2 - __unnamed_1)
__unnamed_1:
        /*00d2*/ 	.byte	0x61, 0x75, 0x74, 0x6f, 0x20, 0x63, 0x75, 0x74, 0x65, 0x3a, 0x3a, 0x61, 0x73, 0x5f, 0x70, 0x6f
        /* <DEDUP_REMOVED lines=23> */
        /*0252*/ 	.byte	0x3c, 0x32, 0x30, 0x34, 0x38, 0x3e, 0x3e, 0x3e, 0x3e, 0x5d, 0x00
	.type		__unnamed_2,@object
	.size		__unnamed_2,(.L_2 - __unnamed_2)
__unnamed_2:
        /* <DEDUP_REMOVED lines=45> */
        /*052d*/ 	.byte	0x3e, 0x3e, 0x3e, 0x5d, 0x00
.L_2:


//--------------------- .nv.shared._ZN7cutlass13device_kernelINS_4gemm6kernel13GemmUniversalIN4cute5tupleIJiiiiEEENS1_10collective13CollectiveMmaINS1_35MainloopSm100TmaUmmaWarpSpecializedILi12ELi2ELi4ENS5_IJNS4_1CILi8EEENSA_ILi1EEESC_EEEEENS5_IJNSA_ILi64EEESF_NSA_ILi32EEEEEEfNS5_IJlSC_lEEEfSI_NS4_8TiledMMAINS4_8MMA_AtomIJNS4_17SM100_MMA_TF32_SSINS_10tfloat32_tESM_fLi64ELi64ELNS4_4UMMA5MajorE0ELSO_0ELNSN_7ScaleInE0ELSP_0EEEEEENS4_6LayoutINS5_IJSC_SC_SC_EEENS5_IJNSA_ILi0EEESU_SU_EEEEENS5_IJNS4_10UnderscoreESX_SX_EEEEENS4_13SM90_TMA_LOADENS4_14ComposedLayoutINS4_7SwizzleILi3ELi4ELi3EEENS4_18smem_ptr_flag_bitsILi32EEENSS_INS5_IJSB_SG_EEENS5_IJSG_SC_EEEEEEEvNS4_8identityENS4_23SM90_TMA_LOAD_MULTICASTES19_vS1A_EENS_8epilogue10collective18CollectiveEpilogueINS1D_23Sm100TmaWarpSpecializedILi3ELi2ELi16ELb1ELb0EEEJSH_NS5_IJNSS_ISF_SC_EENSS_ISG_SC_EEEEEfSI_fSI_NS1D_6fusion15FusionCallbacksIS1H_NS1L_17LinearCombinationIffffLNS_15FloatRoundStyleE2EEESH_S1K_JEEENS4_5SM1004TMEM4LOAD26SM100_TMEM_LOAD_16dp128b8xES10_S19_NS4_17SM75_U32x4_LDSM_NENS4_14SM90_TMA_STOREES19_NS4_17SM90_U32x4_STSM_NENS4_39AutoVectorizingCopyWithAssumedAlignmentILi128EEEEEEvvEEEEvNT_6ParamsE --------------------------
	.section	.nv.shared._ZN7cutlass13device_kernelINS_4gemm6kernel13GemmUniversalIN4cute5tupleIJiiiiEEENS1_10collective13CollectiveMmaINS1_35MainloopSm100TmaUmmaWarpSpecializedILi12ELi2ELi4ENS5_IJNS4_1CILi8EEENSA_ILi1EEESC_EEEEENS5_IJNSA_ILi64EEESF_NSA_ILi32EEEEEEfNS5_IJlSC_lEEEfSI_NS4_8TiledMMAINS4_8MMA_AtomIJNS4_17SM100_MMA_TF32_SSINS_10tfloat32_tESM_fLi64ELi64ELNS4_4UMMA5MajorE0ELSO_0ELNSN_7ScaleInE0ELSP_0EEEEEENS4_6LayoutINS5_IJSC_SC_SC_EEENS5_IJNSA_ILi0EEESU_SU_EEEEENS5_IJNS4_10UnderscoreESX_SX_EEEEENS4_13SM90_TMA_LOADENS4_14ComposedLayoutINS4_7SwizzleILi3ELi4ELi3EEENS4_18smem_ptr_flag_bitsILi32EEENSS_INS5_IJSB_SG_EEENS5_IJSG_SC_EEEEEEEvNS4_8identityENS4_23SM90_TMA_LOAD_MULTICASTES19_vS1A_EENS_8epilogue10collective18CollectiveEpilogueINS1D_23Sm100TmaWarpSpecializedILi3ELi2ELi16ELb1ELb0EEEJSH_NS5_IJNSS_ISF_SC_EENSS_ISG_SC_EEEEEfSI_fSI_NS1D_6fusion15FusionCallbacksIS1H_NS1L_17LinearCombinationIffffLNS_15FloatRoundStyleE2EEESH_S1K_JEEENS4_5SM1004TMEM4LOAD26SM100_TMEM_LOAD_16dp128b8xES10_S19_NS4_17SM75_U32x4_LDSM_NENS4_14SM90_TMA_STOREES19_NS4_17SM90_U32x4_STSM_NENS4_39AutoVectorizingCopyWithAssumedAlignmentILi128EEEEEEvvEEEEvNT_6ParamsE,"aw",@nobits
	.sectionflags	@""
	.align	16
	.zero		1024


//--------------------- .nv.shared.reserved.0     --------------------------
	.section	.nv.shared.reserved.0,"aw",@nobits
	.weak		__nv_reservedSMEM_offset_0_alias
	.size		__nv_reservedSMEM_offset_0_alias, 0, 64
	.other		__nv_reservedSMEM_offset_0_alias,@"STO_CUDA_RESERVED_SHARED STV_DEFAULT"
__nv_reservedSMEM_offset_0_alias:
	.zero		0
.nv.shared.reserved.0:
	.zero		64
	.weak		__nv_reservedSMEM_tcgen05_partition
	.type		__nv_reservedSMEM_tcgen05_partition,@object
	.size		__nv_reservedSMEM_tcgen05_partition,(.L_0 - __nv_reservedSMEM_tcgen05_partition)
__nv_reservedSMEM_tcgen05_partition:
	.zero		32
.L_0:


//--------------------- .nv.global                --------------------------
	.section	.nv.global,"aw",@nobits
.nv.global:
	.type		_ZN40_INTERNAL_fd8962bb_4_k_cu_a243e019_233484cute1_E,@object
	.size		_ZN40_INTERNAL_fd8962bb_4_k_cu_a243e019_233484cute1_E,(_ZN40_INTERNAL_fd8962bb_4_k_cu_a243e019_233484cuda3std3__45__cpo6cbeginE - _ZN40_INTERNAL_fd8962bb_4_k_cu_a243e019_233484cute1_E)
_ZN40_INTERNAL_fd8962bb_4_k_cu_a243e019_233484cute1_E:
	.zero		1
	.type		_ZN40_INTERNAL_fd8962bb_4_k_cu_a243e019_233484cuda3std3__45__cpo6cbeginE,@object
	.size		_ZN40_INTERNAL_fd8962bb_4_k_cu_a243e019_233484cuda3std3__45__cpo6cbeginE,(_ZN40_INTERNAL_fd8962bb_4_k_cu_a243e019_233484cuda3std3__48in_placeE - _ZN40_INTERNAL_fd8962bb_4_k_cu_a243e019_233484cuda3std3__45__cpo6cbeginE)
_ZN40_INTERNAL_fd8962bb_4_k_cu_a243e019_233484cuda3std3__45__cpo6cbeginE:
	.zero		1
	.type		_ZN40_INTERNAL_fd8962bb_4_k_cu_a243e019_233484cuda3std3__48in_placeE,@object
	.size		_ZN40_INTERNAL_fd8962bb_4_k_cu_a243e019_233484cuda3std3__48in_placeE,(_ZN40_INTERNAL_fd8962bb_4_k_cu_a243e019_233484cuda3std6ranges3__45__cpo9iter_moveE - _ZN40_INTERNAL_fd8962bb_4_k_cu_a243e019_233484cuda3std3__48in_placeE)
_ZN40_INTERNAL_fd8962bb_4_k_cu_a243e019_233484cuda3std3__48in_placeE:
	.zero		1
	.type		_ZN40_INTERNAL_fd8962bb_4_k_cu_a243e019_233484cuda3std6ranges3__45__cpo9iter_moveE,@object
	.size		_ZN40_INTERNAL_fd8962bb_4_k_cu_a243e019_233484cuda3std6ranges3__45__cpo9iter_moveE,(_ZN40_INTERNAL_fd8962bb_4_k_cu_a243e019_233484cuda3std3__45__cpo5beginE - _ZN40_INTERNAL_fd8962bb_4_k_cu_a243e019_233484cuda3std6ranges3__45__cpo9iter_moveE)
_ZN40_INTERNAL_fd8962bb_4_k_cu_a243e019_233484cuda3std6ranges3__45__cpo9iter_moveE:
	.zero		1
	.type		_ZN40_INTERNAL_fd8962bb_4_k_cu_a243e019_233484cuda3std3__45__cpo5beginE,@object
	.size		_ZN40_INTERNAL_fd8962bb_4_k_cu_a243e019_233484cuda3std3__45__cpo5beginE,(_ZN40_INTERNAL_fd8962bb_4_k_cu_a243e019_233484cuda3std3__442_GLOBAL__N__fd8962bb_4_k_cu_a243e019_233486ignoreE - _ZN40_INTERNAL_fd8962bb_4_k_cu_a243e019_233484cuda3std3__45__cpo5beginE)
_ZN40_INTERNAL_fd8962bb_4_k_cu_a243e019_233484cuda3std3__45__cpo5beginE:
	.zero		1
	.type		_ZN40_INTERNAL_fd8962bb_4_k_cu_a243e019_233484cuda3std3__442_GLOBAL__N__fd8962bb_4_k_cu_a243e019_233486ignoreE,@object
	.size		_ZN40_INTERNAL_fd8962bb_4_k_cu_a243e019_233484cuda3std3__442_GLOBAL__N__fd8962bb_4_k_cu_a243e019_233486ignoreE,(_ZN40_INTERNAL_fd8962bb_4_k_cu_a243e019_233484cute7productE - _ZN40_INTERNAL_fd8962bb_4_k_cu_a243e019_233484cuda3std3__442_GLOBAL__N__fd8962bb_4_k_cu_a243e019_233486ignoreE)
_ZN40_INTERNAL_fd8962bb_4_k_cu_a243e019_233484cuda3std3__442_GLOBAL__N__fd8962bb_4_k_cu_a243e019_233486ignoreE:
	.zero		1
	.type		_ZN40_INTERNAL_fd8962bb_4_k_cu_a243e019_233484cute7productE,@object
	.size		_ZN40_INTERNAL_fd8962bb_4_k_cu_a243e019_233484cute7productE,(_ZN40_INTERNAL_fd8962bb_4_k_cu_a243e019_233484cuda3std3__45__cpo3endE - _ZN40_INTERNAL_fd8962bb_4_k_cu_a243e019_233484cute7productE)
_ZN40_INTERNAL_fd8962bb_4_k_cu_a243e019_233484cute7productE:
	.zero		1
	.type		_ZN40_INTERNAL_fd8962bb_4_k_cu_a243e019_233484cuda3std3__45__cpo3endE,@object
	.size		_ZN40_INTERNAL_fd8962bb_4_k_cu_a243e019_233484cuda3std3__45__cpo3endE,(_ZN40_INTERNAL_fd8962bb_4_k_cu_a243e019_233484cuda3std3__419piecewise_constructE - _ZN40_INTERNAL_fd8962bb_4_k_cu_a243e019_233484cuda3std3__45__cpo3endE)
_ZN40_INTERNAL_fd8962bb_4_k_cu_a243e019_233484cuda3std3__45__cpo3endE:
	.zero		1
	.type		_ZN40_INTERNAL_fd8962bb_4_k_cu_a243e019_233484cuda3std3__419piecewise_constructE,@object
	.size		_ZN40_INTERNAL_fd8962bb_4_k_cu_a243e019_233484cuda3std3__419piecewise_constructE,(_ZN40_INTERNAL_fd8962bb_4_k_cu_a243e019_233484cuda3std3__45__cpo4cendE - _ZN40_INTERNAL_fd8962bb_4_k_cu_a243e019_233484cuda3std3__419piecewise_constructE)
_ZN40_INTERNAL_fd8962bb_4_k_cu_a243e019_233484cuda3std3__419piecewise_constructE:
	.zero		1
	.type		_ZN40_INTERNAL_fd8962bb_4_k_cu_a243e019_233484cuda3std3__45__cpo4cendE,@object
	.size		_ZN40_INTERNAL_fd8962bb_4_k_cu_a243e019_233484cuda3std3__45__cpo4cendE,(_ZN40_INTERNAL_fd8962bb_4_k_cu_a243e019_233484cuda3std6ranges3__45__cpo4swapE - _ZN40_INTERNAL_fd8962bb_4_k_cu_a243e019_233484cuda3std3__45__cpo4cendE)
_ZN40_INTERNAL_fd8962bb_4_k_cu_a243e019_233484cuda3std3__45__cpo4cendE:
	.zero		1
	.type		_ZN40_INTERNAL_fd8962bb_4_k_cu_a243e019_233484cuda3std6ranges3__45__cpo4swapE,@object
	.size		_ZN40_INTERNAL_fd8962bb_4_k_cu_a243e019_233484cuda3std6ranges3__45__cpo4swapE,(.L_10 - _ZN40_INTERNAL_fd8962bb_4_k_cu_a243e019_233484cuda3std6ranges3__45__cpo4swapE)
_ZN40_INTERNAL_fd8962bb_4_k_cu_a243e019_233484cuda3std6ranges3__45__cpo4swapE:
	.zero		1
.L_10:


//--------------------- .nv.constant0._ZN7cutlass13device_kernelINS_4gemm6kernel13GemmUniversalIN4cute5tupleIJiiiiEEENS1_10collective13CollectiveMmaINS1_35MainloopSm100TmaUmmaWarpSpecializedILi12ELi2ELi4ENS5_IJNS4_1CILi8EEENSA_ILi1EEESC_EEEEENS5_IJNSA_ILi64EEESF_NSA_ILi32EEEEEEfNS5_IJlSC_lEEEfSI_NS4_8TiledMMAINS4_8MMA_AtomIJNS4_17SM100_MMA_TF32_SSINS_10tfloat32_tESM_fLi64ELi64ELNS4_4UMMA5MajorE0ELSO_0ELNSN_7ScaleInE0ELSP_0EEEEEENS4_6LayoutINS5_IJSC_SC_SC_EEENS5_IJNSA_ILi0EEESU_SU_EEEEENS5_IJNS4_10UnderscoreESX_SX_EEEEENS4_13SM90_TMA_LOADENS4_14ComposedLayoutINS4_7SwizzleILi3ELi4ELi3EEENS4_18smem_ptr_flag_bitsILi32EEENSS_INS5_IJSB_SG_EEENS5_IJSG_SC_EEEEEEEvNS4_8identityENS4_23SM90_TMA_LOAD_MULTICASTES19_vS1A_EENS_8epilogue10collective18CollectiveEpilogueINS1D_23Sm100TmaWarpSpecializedILi3ELi2ELi16ELb1ELb0EEEJSH_NS5_IJNSS_ISF_SC_EENSS_ISG_SC_EEEEEfSI_fSI_NS1D_6fusion15FusionCallbacksIS1H_NS1L_17LinearCombinationIffffLNS_15FloatRoundStyleE2EEESH_S1K_JEEENS4_5SM1004TMEM4LOAD26SM100_TMEM_LOAD_16dp128b8xES10_S19_NS4_17SM75_U32x4_LDSM_NENS4_14SM90_TMA_STOREES19_NS4_17SM90_U32x4_STSM_NENS4_39AutoVectorizingCopyWithAssumedAlignmentILi128EEEEEEvvEEEEvNT_6ParamsE --------------------------
	.section	.nv.constant0._ZN7cutlass13device_kernelINS_4gemm6kernel13GemmUniversalIN4cute5tupleIJiiiiEEENS1_10collective13CollectiveMmaINS1_35MainloopSm100TmaUmmaWarpSpecializedILi12ELi2ELi4ENS5_IJNS4_1CILi8EEENSA_ILi1EEESC_EEEEENS5_IJNSA_ILi64EEESF_NSA_ILi32EEEEEEfNS5_IJlSC_lEEEfSI_NS4_8TiledMMAINS4_8MMA_AtomIJNS4_17SM100_MMA_TF32_SSINS_10tfloat32_tESM_fLi64ELi64ELNS4_4UMMA5MajorE0ELSO_0ELNSN_7ScaleInE0ELSP_0EEEEEENS4_6LayoutINS5_IJSC_SC_SC_EEENS5_IJNSA_ILi0EEESU_SU_EEEEENS5_IJNS4_10UnderscoreESX_SX_EEEEENS4_13SM90_TMA_LOADENS4_14ComposedLayoutINS4_7SwizzleILi3ELi4ELi3EEENS4_18smem_ptr_flag_bitsILi32EEENSS_INS5_IJSB_SG_EEENS5_IJSG_SC_EEEEEEEvNS4_8identityENS4_23SM90_TMA_LOAD_MULTICASTES19_vS1A_EENS_8epilogue10collective18CollectiveEpilogueINS1D_23Sm100TmaWarpSpecializedILi3ELi2ELi16ELb1ELb0EEEJSH_NS5_IJNSS_ISF_SC_EENSS_ISG_SC_EEEEEfSI_fSI_NS1D_6fusion15FusionCallbacksIS1H_NS1L_17LinearCombinationIffffLNS_15FloatRoundStyleE2EEESH_S1K_JEEENS4_5SM1004TMEM4LOAD26SM100_TMEM_LOAD_16dp128b8xES10_S19_NS4_17SM75_U32x4_LDSM_NENS4_14SM90_TMA_STOREES19_NS4_17SM90_U32x4_STSM_NENS4_39AutoVectorizingCopyWithAssumedAlignmentILi128EEEEEEvvEEEEvNT_6ParamsE,"a",@progbits
	.sectionflags	@""
	.align	4
.nv.constant0._ZN7cutlass13device_kernelINS_4gemm6kernel13GemmUniversalIN4cute5tupleIJiiiiEEENS1_10collective13CollectiveMmaINS1_35MainloopSm100TmaUmmaWarpSpecializedILi12ELi2ELi4ENS5_IJNS4_1CILi8EEENSA_ILi1EEESC_EEEEENS5_IJNSA_ILi64EEESF_NSA_ILi32EEEEEEfNS5_IJlSC_lEEEfSI_NS4_8TiledMMAINS4_8MMA_AtomIJNS4_17SM100_MMA_TF32_SSINS_10tfloat32_tESM_fLi64ELi64ELNS4_4UMMA5MajorE0ELSO_0ELNSN_7ScaleInE0ELSP_0EEEEEENS4_6LayoutINS5_IJSC_SC_SC_EEENS5_IJNSA_ILi0EEESU_SU_EEEEENS5_IJNS4_10UnderscoreESX_SX_EEEEENS4_13SM90_TMA_LOADENS4_14ComposedLayoutINS4_7SwizzleILi3ELi4ELi3EEENS4_18smem_ptr_flag_bitsILi32EEENSS_INS5_IJSB_SG_EEENS5_IJSG_SC_EEEEEEEvNS4_8identityENS4_23SM90_TMA_LOAD_MULTICASTES19_vS1A_EENS_8epilogue10collective18CollectiveEpilogueINS1D_23Sm100TmaWarpSpecializedILi3ELi2ELi16ELb1ELb0EEEJSH_NS5_IJNSS_ISF_SC_EENSS_ISG_SC_EEEEEfSI_fSI_NS1D_6fusion15FusionCallbacksIS1H_NS1L_17LinearCombinationIffffLNS_15FloatRoundStyleE2EEESH_S1K_JEEENS4_5SM1004TMEM4LOAD26SM100_TMEM_LOAD_16dp128b8xES10_S19_NS4_17SM75_U32x4_LDSM_NENS4_14SM90_TMA_STOREES19_NS4_17SM90_U32x4_STSM_NENS4_39AutoVectorizingCopyWithAssumedAlignmentILi128EEEEEEvvEEEEvNT_6ParamsE:
	.zero		2944


//--------------------- SYMBOLS --------------------------

	.type		.nv.reservedSmem.offset0,@object
	.size		.nv.reservedSmem.offset0,0x4
	.type		.nv.reservedSmem.cap,@object
	.size		.nv.reservedSmem.cap,0x4
	.type		__assertfail,@function
